//
// Generated by NVIDIA NVVM Compiler
//
// Compiler Build ID: CL-36424714
// Cuda compilation tools, release 13.0, V13.0.88
// Based on NVVM 20.0.0
//

.version 9.0
.target sm_100
.address_size 64

	// .globl	candidate7
// _ZZ10candidate7E15pad_temp_shared has been demoted
// _ZZ10candidate7E13kernel_shared has been demoted

.visible .entry candidate7(
	.param .u64 .ptr .align 1 candidate7_param_0,
	.param .u64 .ptr .align 1 candidate7_param_1,
	.param .u64 .ptr .align 1 candidate7_param_2
)
.maxntid 256
{
	.reg .pred 	%p<6>;
	.reg .b16 	%rs<147>;
	.reg .b32 	%r<232>;
	.reg .b32 	%f<152>;
	.reg .b64 	%rd<85>;
	// demoted variable
	.shared .align 4 .b8 _ZZ10candidate7E15pad_temp_shared[144];
	// demoted variable
	.shared .align 4 .b8 _ZZ10candidate7E13kernel_shared[36864];
	ld.param.u64 	%rd5, [candidate7_param_1];
	cvta.to.global.u64 	%rd7, %rd5;
	mov.u32 	%r107, %tid.x;
	mov.u32 	%r108, %ctaid.x;
	mul.hi.u32 	%r109, %r108, 1402438301;
	shr.u32 	%r2, %r109, 4;
	mul.lo.s32 	%r110, %r2, 49;
	sub.s32 	%r1, %r108, %r110;
	cvt.u16.u32 	%rs1, %r1;
	mul.lo.s16 	%rs2, %rs1, 37;
	shr.u16 	%rs3, %rs2, 8;
	sub.s16 	%rs4, %rs1, %rs3;
	and.b16  	%rs5, %rs4, 254;
	shr.u16 	%rs6, %rs5, 1;
	add.s16 	%rs7, %rs6, %rs3;
	and.b16  	%rs8, %rs7, 252;
	shr.u16 	%rs9, %rs8, 2;
	mul.wide.u16 	%r111, %rs9, 2;
	cvt.u16.u32 	%rs10, %r107;
	mul.lo.s16 	%rs11, %rs10, 57;
	shr.u16 	%rs12, %rs11, 9;
	mul.lo.s16 	%rs13, %rs12, 9;
	sub.s16 	%rs14, %rs10, %rs13;
	and.b16  	%rs15, %rs14, 255;
	mul.lo.s16 	%rs16, %rs15, 171;
	shr.u16 	%rs17, %rs16, 9;
	cvt.u32.u16 	%r112, %rs17;
	or.b32  	%r113, %r111, %r112;
	setp.eq.s32 	%p2, %r113, 0;
	mul.hi.u32 	%r114, %r108, -1840700269;
	shr.u32 	%r115, %r114, 2;
	mul.lo.s32 	%r116, %r115, 7;
	sub.s32 	%r117, %r108, %r116;
	shl.b32 	%r118, %r117, 1;
	mul.lo.s16 	%rs18, %rs10, 171;
	shr.u16 	%rs19, %rs18, 9;
	mul.lo.s16 	%rs20, %rs19, 3;
	sub.s16 	%rs21, %rs10, %rs20;
	cvt.u32.u16 	%r119, %rs21;
	and.b32  	%r120, %r119, 255;
	or.b32  	%r121, %r118, %r120;
	setp.eq.s32 	%p3, %r121, 0;
	cvt.u32.u16 	%r123, %rs9;
	cvt.u32.u16 	%r124, %rs12;
	prmt.b32 	%r125, %r124, %r123, 0x3340U;
	prmt.b32 	%r126, %r112, 0, 0x3340U;
	prmt.b32 	%r127, %r125, %r126, 0x5410U;
	mov.b32 	%r231, 0;
	mov.b32 	%r128, 924868;
	dp4a.u32.u32 	%r129, %r127, %r128, %r231;
	mul.lo.s32 	%r130, %r2, 589824;
	shr.u16 	%rs22, %rs11, 11;
	mul.wide.u16 	%r131, %rs22, 2304;
	mul.lo.s16 	%rs23, %rs22, 36;
	sub.s16 	%rs24, %rs10, %rs23;
	cvt.u32.u16 	%r132, %rs24;
	and.b32  	%r133, %r132, 255;
	or.b32  	%r134, %r130, %r133;
	or.b32  	%r135, %r134, %r131;
	or.b16  	%rs25, %rs10, 256;
	mul.hi.u16 	%rs26, %rs25, 1821;
	mul.lo.s16 	%rs27, %rs26, 2304;
	cvt.u32.u16 	%r136, %rs27;
	add.s16 	%rs28, %rs10, 4;
	mul.hi.u16 	%rs29, %rs28, 1821;
	mul.lo.s16 	%rs30, %rs29, 36;
	sub.s16 	%rs31, %rs28, %rs30;
	cvt.u32.u16 	%r137, %rs31;
	or.b32  	%r138, %r130, %r137;
	or.b32  	%r199, %r138, %r136;
	or.b16  	%rs32, %rs10, 512;
	mul.hi.u16 	%rs33, %rs32, 1821;
	mul.wide.u16 	%r139, %rs33, 2304;
	add.s16 	%rs34, %rs10, 8;
	mul.hi.u16 	%rs35, %rs34, 1821;
	mul.lo.s16 	%rs36, %rs35, 36;
	sub.s16 	%rs37, %rs34, %rs36;
	cvt.u32.u16 	%r140, %rs37;
	or.b32  	%r141, %r130, %r140;
	add.s32 	%r200, %r141, %r139;
	or.b16  	%rs38, %rs10, 768;
	mul.hi.u16 	%rs39, %rs38, 1821;
	mul.wide.u16 	%r142, %rs39, 2304;
	add.s16 	%rs40, %rs10, 12;
	mul.hi.u16 	%rs41, %rs40, 1821;
	mul.lo.s16 	%rs42, %rs41, 36;
	sub.s16 	%rs43, %rs40, %rs42;
	cvt.u32.u16 	%r143, %rs43;
	or.b32  	%r144, %r130, %r143;
	add.s32 	%r201, %r144, %r142;
	or.b16  	%rs44, %rs10, 1024;
	mul.hi.u16 	%rs45, %rs44, 1821;
	mul.wide.u16 	%r145, %rs45, 2304;
	add.s16 	%rs46, %rs10, 16;
	mul.hi.u16 	%rs47, %rs46, 1821;
	mul.lo.s16 	%rs48, %rs47, 36;
	sub.s16 	%rs49, %rs46, %rs48;
	cvt.u32.u16 	%r146, %rs49;
	or.b32  	%r147, %r130, %r146;
	add.s32 	%r202, %r147, %r145;
	or.b16  	%rs50, %rs10, 1280;
	mul.hi.u16 	%rs51, %rs50, 1821;
	mul.wide.u16 	%r148, %rs51, 2304;
	add.s16 	%rs52, %rs10, 20;
	mul.hi.u16 	%rs53, %rs52, 1821;
	mul.lo.s16 	%rs54, %rs53, 36;
	sub.s16 	%rs55, %rs52, %rs54;
	cvt.u32.u16 	%r149, %rs55;
	or.b32  	%r150, %r130, %r149;
	add.s32 	%r203, %r150, %r148;
	or.b16  	%rs56, %rs10, 1536;
	mul.hi.u16 	%rs57, %rs56, 1821;
	mul.wide.u16 	%r151, %rs57, 2304;
	add.s16 	%rs58, %rs10, 24;
	mul.hi.u16 	%rs59, %rs58, 1821;
	mul.lo.s16 	%rs60, %rs59, 36;
	sub.s16 	%rs61, %rs58, %rs60;
	cvt.u32.u16 	%r152, %rs61;
	or.b32  	%r153, %r130, %r152;
	add.s32 	%r204, %r153, %r151;
	or.b16  	%rs62, %rs10, 1792;
	mul.hi.u16 	%rs63, %rs62, 1821;
	mul.wide.u16 	%r154, %rs63, 2304;
	add.s16 	%rs64, %rs10, 28;
	mul.hi.u16 	%rs65, %rs64, 1821;
	mul.lo.s16 	%rs66, %rs65, 36;
	sub.s16 	%rs67, %rs64, %rs66;
	cvt.u32.u16 	%r155, %rs67;
	or.b32  	%r156, %r130, %r155;
	add.s32 	%r205, %r156, %r154;
	or.b16  	%rs68, %rs10, 2048;
	mul.hi.u16 	%rs69, %rs68, 3641;
	shr.u16 	%rs70, %rs69, 1;
	mul.wide.u16 	%r157, %rs70, 2304;
	add.s16 	%rs71, %rs10, 32;
	mul.hi.u16 	%rs72, %rs71, 1821;
	mul.lo.s16 	%rs73, %rs72, 36;
	sub.s16 	%rs74, %rs71, %rs73;
	cvt.u32.u16 	%r158, %rs74;
	or.b32  	%r159, %r130, %r158;
	add.s32 	%r206, %r159, %r157;
	or.b16  	%rs75, %rs10, 2560;
	mul.hi.u16 	%rs76, %rs75, 3641;
	shr.u16 	%rs77, %rs76, 1;
	mul.wide.u16 	%r160, %rs77, 2304;
	add.s32 	%r207, %r138, %r160;
	or.b16  	%rs78, %rs10, 2816;
	mul.hi.u16 	%rs79, %rs78, 3641;
	shr.u16 	%rs80, %rs79, 1;
	mul.wide.u16 	%r161, %rs80, 2304;
	add.s32 	%r208, %r141, %r161;
	or.b16  	%rs81, %rs10, 3072;
	mul.hi.u16 	%rs82, %rs81, 3641;
	shr.u16 	%rs83, %rs82, 1;
	mul.wide.u16 	%r162, %rs83, 2304;
	add.s32 	%r209, %r144, %r162;
	or.b16  	%rs84, %rs10, 3328;
	mul.hi.u16 	%rs85, %rs84, 3641;
	shr.u16 	%rs86, %rs85, 1;
	mul.wide.u16 	%r163, %rs86, 2304;
	add.s32 	%r210, %r147, %r163;
	or.b16  	%rs87, %rs10, 3584;
	mul.hi.u16 	%rs88, %rs87, 3641;
	shr.u16 	%rs89, %rs88, 1;
	mul.wide.u16 	%r164, %rs89, 2304;
	add.s32 	%r211, %r150, %r164;
	or.b16  	%rs90, %rs10, 3840;
	mul.hi.u16 	%rs91, %rs90, 3641;
	shr.u16 	%rs92, %rs91, 1;
	mul.wide.u16 	%r165, %rs92, 2304;
	add.s32 	%r212, %r153, %r165;
	or.b16  	%rs93, %rs10, 4096;
	mul.hi.u16 	%rs94, %rs93, 3641;
	shr.u16 	%rs95, %rs94, 1;
	mul.wide.u16 	%r166, %rs95, 2304;
	add.s32 	%r213, %r156, %r166;
	or.b16  	%rs96, %rs10, 4352;
	mul.hi.u16 	%rs97, %rs96, 3641;
	shr.u16 	%rs98, %rs97, 1;
	mul.wide.u16 	%r167, %rs98, 2304;
	add.s32 	%r214, %r159, %r167;
	or.b16  	%rs99, %rs10, 4864;
	mul.hi.u16 	%rs100, %rs99, 3641;
	shr.u16 	%rs101, %rs100, 1;
	mul.wide.u16 	%r168, %rs101, 2304;
	add.s32 	%r215, %r138, %r168;
	or.b16  	%rs102, %rs10, 5120;
	mul.hi.u16 	%rs103, %rs102, 3641;
	shr.u16 	%rs104, %rs103, 1;
	mul.wide.u16 	%r169, %rs104, 2304;
	add.s32 	%r216, %r141, %r169;
	or.b16  	%rs105, %rs10, 5376;
	mul.hi.u16 	%rs106, %rs105, 3641;
	shr.u16 	%rs107, %rs106, 1;
	mul.wide.u16 	%r170, %rs107, 2304;
	add.s32 	%r217, %r144, %r170;
	or.b16  	%rs108, %rs10, 5632;
	mul.hi.u16 	%rs109, %rs108, 3641;
	shr.u16 	%rs110, %rs109, 1;
	mul.wide.u16 	%r171, %rs110, 2304;
	add.s32 	%r218, %r147, %r171;
	or.b16  	%rs111, %rs10, 5888;
	mul.hi.u16 	%rs112, %rs111, 3641;
	shr.u16 	%rs113, %rs112, 1;
	mul.wide.u16 	%r172, %rs113, 2304;
	add.s32 	%r219, %r150, %r172;
	or.b16  	%rs114, %rs10, 6144;
	mul.hi.u16 	%rs115, %rs114, 3641;
	shr.u16 	%rs116, %rs115, 1;
	mul.wide.u16 	%r173, %rs116, 2304;
	add.s32 	%r220, %r153, %r173;
	or.b16  	%rs117, %rs10, 6400;
	mul.hi.u16 	%rs118, %rs117, 3641;
	shr.u16 	%rs119, %rs118, 1;
	mul.wide.u16 	%r174, %rs119, 2304;
	add.s32 	%r221, %r156, %r174;
	or.b16  	%rs120, %rs10, 6656;
	mul.hi.u16 	%rs121, %rs120, 3641;
	shr.u16 	%rs122, %rs121, 1;
	mul.wide.u16 	%r175, %rs122, 2304;
	add.s32 	%r222, %r159, %r175;
	or.b16  	%rs123, %rs10, 7168;
	mul.hi.u16 	%rs124, %rs123, 3641;
	shr.u16 	%rs125, %rs124, 1;
	mul.wide.u16 	%r176, %rs125, 2304;
	add.s32 	%r223, %r138, %r176;
	or.b16  	%rs126, %rs10, 7424;
	mul.hi.u16 	%rs127, %rs126, 3641;
	shr.u16 	%rs128, %rs127, 1;
	mul.wide.u16 	%r177, %rs128, 2304;
	add.s32 	%r224, %r141, %r177;
	or.b16  	%rs129, %rs10, 7680;
	mul.hi.u16 	%rs130, %rs129, 3641;
	shr.u16 	%rs131, %rs130, 1;
	mul.wide.u16 	%r178, %rs131, 2304;
	add.s32 	%r225, %r144, %r178;
	or.b16  	%rs132, %rs10, 7936;
	mul.hi.u16 	%rs133, %rs132, 3641;
	shr.u16 	%rs134, %rs133, 1;
	mul.wide.u16 	%r179, %rs134, 2304;
	add.s32 	%r226, %r147, %r179;
	or.b16  	%rs135, %rs10, 8192;
	mul.hi.u16 	%rs136, %rs135, 3641;
	shr.u16 	%rs137, %rs136, 1;
	mul.wide.u16 	%r180, %rs137, 2304;
	add.s32 	%r227, %r150, %r180;
	or.b16  	%rs138, %rs10, 8448;
	mul.hi.u16 	%rs139, %rs138, 3641;
	shr.u16 	%rs140, %rs139, 1;
	mul.wide.u16 	%r181, %rs140, 2304;
	add.s32 	%r228, %r153, %r181;
	or.b16  	%rs141, %rs10, 8704;
	mul.hi.u16 	%rs142, %rs141, 3641;
	shr.u16 	%rs143, %rs142, 1;
	mul.wide.u16 	%r182, %rs143, 2304;
	add.s32 	%r229, %r156, %r182;
	or.b16  	%rs144, %rs10, 8960;
	mul.hi.u16 	%rs145, %rs144, 3641;
	shr.u16 	%rs146, %rs145, 1;
	mul.wide.u16 	%r183, %rs146, 2304;
	or.pred  	%p1, %p2, %p3;
	add.s32 	%r230, %r159, %r183;
	mul.wide.u32 	%rd8, %r135, 4;
	add.s64 	%rd9, %rd8, %rd7;
	add.s64 	%rd84, %rd9, 1179648;
	shl.b32 	%r184, %r108, 1;
	add.s32 	%r185, %r129, %r184;
	add.s32 	%r186, %r185, %r120;
	mul.lo.s32 	%r187, %r115, 14;
	sub.s32 	%r188, %r186, %r187;
	add.s32 	%r198, %r188, -15;
	mov.f32 	%f150, 0f00000000;
$L__BB0_1:
	mov.u32 	%r70, %tid.x;
	setp.gt.u32 	%p4, %r70, 35;
	bar.sync 	0;
	@%p4 bra 	$L__BB0_5;
	mov.f32 	%f151, 0f00000000;
	@%p1 bra 	$L__BB0_4;
	ld.param.u64 	%rd81, [candidate7_param_0];
	mul.wide.s32 	%rd10, %r198, 4;
	cvta.to.global.u64 	%rd11, %rd81;
	add.s64 	%rd12, %rd11, %rd10;
	ld.global.nc.f32 	%f151, [%rd12];
$L__BB0_4:
	shl.b32 	%r189, %r70, 2;
	mov.u32 	%r190, _ZZ10candidate7E15pad_temp_shared;
	add.s32 	%r191, %r190, %r189;
	st.shared.f32 	[%r191], %f151;
$L__BB0_5:
	ld.param.u64 	%rd82, [candidate7_param_1];
	ld.global.nc.f32 	%f7, [%rd84+-1179648];
	mov.u32 	%r71, %tid.x;
	shl.b32 	%r192, %r71, 2;
	mov.u32 	%r193, _ZZ10candidate7E13kernel_shared;
	add.s32 	%r194, %r193, %r192;
	st.shared.f32 	[%r194], %f7;
	cvta.to.global.u64 	%rd13, %rd82;
	mul.wide.u32 	%rd14, %r199, 4;
	add.s64 	%rd15, %rd13, %rd14;
	ld.global.nc.f32 	%f8, [%rd15];
	st.shared.f32 	[%r194+1024], %f8;
	mul.wide.u32 	%rd16, %r200, 4;
	add.s64 	%rd17, %rd13, %rd16;
	ld.global.nc.f32 	%f9, [%rd17];
	st.shared.f32 	[%r194+2048], %f9;
	mul.wide.u32 	%rd18, %r201, 4;
	add.s64 	%rd19, %rd13, %rd18;
	ld.global.nc.f32 	%f10, [%rd19];
	st.shared.f32 	[%r194+3072], %f10;
	mul.wide.u32 	%rd20, %r202, 4;
	add.s64 	%rd21, %rd13, %rd20;
	ld.global.nc.f32 	%f11, [%rd21];
	st.shared.f32 	[%r194+4096], %f11;
	mul.wide.u32 	%rd22, %r203, 4;
	add.s64 	%rd23, %rd13, %rd22;
	ld.global.nc.f32 	%f12, [%rd23];
	st.shared.f32 	[%r194+5120], %f12;
	mul.wide.u32 	%rd24, %r204, 4;
	add.s64 	%rd25, %rd13, %rd24;
	ld.global.nc.f32 	%f13, [%rd25];
	st.shared.f32 	[%r194+6144], %f13;
	mul.wide.u32 	%rd26, %r205, 4;
	add.s64 	%rd27, %rd13, %rd26;
	ld.global.nc.f32 	%f14, [%rd27];
	st.shared.f32 	[%r194+7168], %f14;
	mul.wide.u32 	%rd28, %r206, 4;
	add.s64 	%rd29, %rd13, %rd28;
	ld.global.nc.f32 	%f15, [%rd29];
	st.shared.f32 	[%r194+8192], %f15;
	ld.global.nc.f32 	%f16, [%rd84+-589824];
	st.shared.f32 	[%r194+9216], %f16;
	mul.wide.u32 	%rd30, %r207, 4;
	add.s64 	%rd31, %rd13, %rd30;
	ld.global.nc.f32 	%f17, [%rd31];
	st.shared.f32 	[%r194+10240], %f17;
	mul.wide.u32 	%rd32, %r208, 4;
	add.s64 	%rd33, %rd13, %rd32;
	ld.global.nc.f32 	%f18, [%rd33];
	st.shared.f32 	[%r194+11264], %f18;
	mul.wide.u32 	%rd34, %r209, 4;
	add.s64 	%rd35, %rd13, %rd34;
	ld.global.nc.f32 	%f19, [%rd35];
	st.shared.f32 	[%r194+12288], %f19;
	mul.wide.u32 	%rd36, %r210, 4;
	add.s64 	%rd37, %rd13, %rd36;
	ld.global.nc.f32 	%f20, [%rd37];
	st.shared.f32 	[%r194+13312], %f20;
	mul.wide.u32 	%rd38, %r211, 4;
	add.s64 	%rd39, %rd13, %rd38;
	ld.global.nc.f32 	%f21, [%rd39];
	st.shared.f32 	[%r194+14336], %f21;
	mul.wide.u32 	%rd40, %r212, 4;
	add.s64 	%rd41, %rd13, %rd40;
	ld.global.nc.f32 	%f22, [%rd41];
	st.shared.f32 	[%r194+15360], %f22;
	mul.wide.u32 	%rd42, %r213, 4;
	add.s64 	%rd43, %rd13, %rd42;
	ld.global.nc.f32 	%f23, [%rd43];
	st.shared.f32 	[%r194+16384], %f23;
	mul.wide.u32 	%rd44, %r214, 4;
	add.s64 	%rd45, %rd13, %rd44;
	ld.global.nc.f32 	%f24, [%rd45];
	st.shared.f32 	[%r194+17408], %f24;
	ld.global.nc.f32 	%f25, [%rd84];
	st.shared.f32 	[%r194+18432], %f25;
	mul.wide.u32 	%rd46, %r215, 4;
	add.s64 	%rd47, %rd13, %rd46;
	ld.global.nc.f32 	%f26, [%rd47];
	st.shared.f32 	[%r194+19456], %f26;
	mul.wide.u32 	%rd48, %r216, 4;
	add.s64 	%rd49, %rd13, %rd48;
	ld.global.nc.f32 	%f27, [%rd49];
	st.shared.f32 	[%r194+20480], %f27;
	mul.wide.u32 	%rd50, %r217, 4;
	add.s64 	%rd51, %rd13, %rd50;
	ld.global.nc.f32 	%f28, [%rd51];
	st.shared.f32 	[%r194+21504], %f28;
	mul.wide.u32 	%rd52, %r218, 4;
	add.s64 	%rd53, %rd13, %rd52;
	ld.global.nc.f32 	%f29, [%rd53];
	st.shared.f32 	[%r194+22528], %f29;
	mul.wide.u32 	%rd54, %r219, 4;
	add.s64 	%rd55, %rd13, %rd54;
	ld.global.nc.f32 	%f30, [%rd55];
	st.shared.f32 	[%r194+23552], %f30;
	mul.wide.u32 	%rd56, %r220, 4;
	add.s64 	%rd57, %rd13, %rd56;
	ld.global.nc.f32 	%f31, [%rd57];
	st.shared.f32 	[%r194+24576], %f31;
	mul.wide.u32 	%rd58, %r221, 4;
	add.s64 	%rd59, %rd13, %rd58;
	ld.global.nc.f32 	%f32, [%rd59];
	st.shared.f32 	[%r194+25600], %f32;
	mul.wide.u32 	%rd60, %r222, 4;
	add.s64 	%rd61, %rd13, %rd60;
	ld.global.nc.f32 	%f33, [%rd61];
	st.shared.f32 	[%r194+26624], %f33;
	ld.global.nc.f32 	%f34, [%rd84+589824];
	st.shared.f32 	[%r194+27648], %f34;
	mul.wide.u32 	%rd62, %r223, 4;
	add.s64 	%rd63, %rd13, %rd62;
	ld.global.nc.f32 	%f35, [%rd63];
	st.shared.f32 	[%r194+28672], %f35;
	mul.wide.u32 	%rd64, %r224, 4;
	add.s64 	%rd65, %rd13, %rd64;
	ld.global.nc.f32 	%f36, [%rd65];
	st.shared.f32 	[%r194+29696], %f36;
	mul.wide.u32 	%rd66, %r225, 4;
	add.s64 	%rd67, %rd13, %rd66;
	ld.global.nc.f32 	%f37, [%rd67];
	st.shared.f32 	[%r194+30720], %f37;
	mul.wide.u32 	%rd68, %r226, 4;
	add.s64 	%rd69, %rd13, %rd68;
	ld.global.nc.f32 	%f38, [%rd69];
	st.shared.f32 	[%r194+31744], %f38;
	mul.wide.u32 	%rd70, %r227, 4;
	add.s64 	%rd71, %rd13, %rd70;
	ld.global.nc.f32 	%f39, [%rd71];
	st.shared.f32 	[%r194+32768], %f39;
	mul.wide.u32 	%rd72, %r228, 4;
	add.s64 	%rd73, %rd13, %rd72;
	ld.global.nc.f32 	%f40, [%rd73];
	st.shared.f32 	[%r194+33792], %f40;
	mul.wide.u32 	%rd74, %r229, 4;
	add.s64 	%rd75, %rd13, %rd74;
	ld.global.nc.f32 	%f41, [%rd75];
	st.shared.f32 	[%r194+34816], %f41;
	mul.wide.u32 	%rd76, %r230, 4;
	add.s64 	%rd77, %rd13, %rd76;
	ld.global.nc.f32 	%f42, [%rd77];
	st.shared.f32 	[%r194+35840], %f42;
	bar.sync 	0;
	ld.shared.f32 	%f43, [_ZZ10candidate7E15pad_temp_shared];
	mad.lo.s32 	%r195, %r71, 140, %r194;
	ld.shared.f32 	%f44, [%r195];
	fma.rn.f32 	%f45, %f43, %f44, %f150;
	ld.shared.f32 	%f46, [_ZZ10candidate7E15pad_temp_shared+4];
	ld.shared.f32 	%f47, [%r195+4];
	fma.rn.f32 	%f48, %f46, %f47, %f45;
	ld.shared.f32 	%f49, [_ZZ10candidate7E15pad_temp_shared+8];
	ld.shared.f32 	%f50, [%r195+8];
	fma.rn.f32 	%f51, %f49, %f50, %f48;
	ld.shared.f32 	%f52, [_ZZ10candidate7E15pad_temp_shared+12];
	ld.shared.f32 	%f53, [%r195+12];
	fma.rn.f32 	%f54, %f52, %f53, %f51;
	ld.shared.f32 	%f55, [_ZZ10candidate7E15pad_temp_shared+16];
	ld.shared.f32 	%f56, [%r195+16];
	fma.rn.f32 	%f57, %f55, %f56, %f54;
	ld.shared.f32 	%f58, [_ZZ10candidate7E15pad_temp_shared+20];
	ld.shared.f32 	%f59, [%r195+20];
	fma.rn.f32 	%f60, %f58, %f59, %f57;
	ld.shared.f32 	%f61, [_ZZ10candidate7E15pad_temp_shared+24];
	ld.shared.f32 	%f62, [%r195+24];
	fma.rn.f32 	%f63, %f61, %f62, %f60;
	ld.shared.f32 	%f64, [_ZZ10candidate7E15pad_temp_shared+28];
	ld.shared.f32 	%f65, [%r195+28];
	fma.rn.f32 	%f66, %f64, %f65, %f63;
	ld.shared.f32 	%f67, [_ZZ10candidate7E15pad_temp_shared+32];
	ld.shared.f32 	%f68, [%r195+32];
	fma.rn.f32 	%f69, %f67, %f68, %f66;
	ld.shared.f32 	%f70, [_ZZ10candidate7E15pad_temp_shared+36];
	ld.shared.f32 	%f71, [%r195+36];
	fma.rn.f32 	%f72, %f70, %f71, %f69;
	ld.shared.f32 	%f73, [_ZZ10candidate7E15pad_temp_shared+40];
	ld.shared.f32 	%f74, [%r195+40];
	fma.rn.f32 	%f75, %f73, %f74, %f72;
	ld.shared.f32 	%f76, [_ZZ10candidate7E15pad_temp_shared+44];
	ld.shared.f32 	%f77, [%r195+44];
	fma.rn.f32 	%f78, %f76, %f77, %f75;
	ld.shared.f32 	%f79, [_ZZ10candidate7E15pad_temp_shared+48];
	ld.shared.f32 	%f80, [%r195+48];
	fma.rn.f32 	%f81, %f79, %f80, %f78;
	ld.shared.f32 	%f82, [_ZZ10candidate7E15pad_temp_shared+52];
	ld.shared.f32 	%f83, [%r195+52];
	fma.rn.f32 	%f84, %f82, %f83, %f81;
	ld.shared.f32 	%f85, [_ZZ10candidate7E15pad_temp_shared+56];
	ld.shared.f32 	%f86, [%r195+56];
	fma.rn.f32 	%f87, %f85, %f86, %f84;
	ld.shared.f32 	%f88, [_ZZ10candidate7E15pad_temp_shared+60];
	ld.shared.f32 	%f89, [%r195+60];
	fma.rn.f32 	%f90, %f88, %f89, %f87;
	ld.shared.f32 	%f91, [_ZZ10candidate7E15pad_temp_shared+64];
	ld.shared.f32 	%f92, [%r195+64];
	fma.rn.f32 	%f93, %f91, %f92, %f90;
	ld.shared.f32 	%f94, [_ZZ10candidate7E15pad_temp_shared+68];
	ld.shared.f32 	%f95, [%r195+68];
	fma.rn.f32 	%f96, %f94, %f95, %f93;
	ld.shared.f32 	%f97, [_ZZ10candidate7E15pad_temp_shared+72];
	ld.shared.f32 	%f98, [%r195+72];
	fma.rn.f32 	%f99, %f97, %f98, %f96;
	ld.shared.f32 	%f100, [_ZZ10candidate7E15pad_temp_shared+76];
	ld.shared.f32 	%f101, [%r195+76];
	fma.rn.f32 	%f102, %f100, %f101, %f99;
	ld.shared.f32 	%f103, [_ZZ10candidate7E15pad_temp_shared+80];
	ld.shared.f32 	%f104, [%r195+80];
	fma.rn.f32 	%f105, %f103, %f104, %f102;
	ld.shared.f32 	%f106, [_ZZ10candidate7E15pad_temp_shared+84];
	ld.shared.f32 	%f107, [%r195+84];
	fma.rn.f32 	%f108, %f106, %f107, %f105;
	ld.shared.f32 	%f109, [_ZZ10candidate7E15pad_temp_shared+88];
	ld.shared.f32 	%f110, [%r195+88];
	fma.rn.f32 	%f111, %f109, %f110, %f108;
	ld.shared.f32 	%f112, [_ZZ10candidate7E15pad_temp_shared+92];
	ld.shared.f32 	%f113, [%r195+92];
	fma.rn.f32 	%f114, %f112, %f113, %f111;
	ld.shared.f32 	%f115, [_ZZ10candidate7E15pad_temp_shared+96];
	ld.shared.f32 	%f116, [%r195+96];
	fma.rn.f32 	%f117, %f115, %f116, %f114;
	ld.shared.f32 	%f118, [_ZZ10candidate7E15pad_temp_shared+100];
	ld.shared.f32 	%f119, [%r195+100];
	fma.rn.f32 	%f120, %f118, %f119, %f117;
	ld.shared.f32 	%f121, [_ZZ10candidate7E15pad_temp_shared+104];
	ld.shared.f32 	%f122, [%r195+104];
	fma.rn.f32 	%f123, %f121, %f122, %f120;
	ld.shared.f32 	%f124, [_ZZ10candidate7E15pad_temp_shared+108];
	ld.shared.f32 	%f125, [%r195+108];
	fma.rn.f32 	%f126, %f124, %f125, %f123;
	ld.shared.f32 	%f127, [_ZZ10candidate7E15pad_temp_shared+112];
	ld.shared.f32 	%f128, [%r195+112];
	fma.rn.f32 	%f129, %f127, %f128, %f126;
	ld.shared.f32 	%f130, [_ZZ10candidate7E15pad_temp_shared+116];
	ld.shared.f32 	%f131, [%r195+116];
	fma.rn.f32 	%f132, %f130, %f131, %f129;
	ld.shared.f32 	%f133, [_ZZ10candidate7E15pad_temp_shared+120];
	ld.shared.f32 	%f134, [%r195+120];
	fma.rn.f32 	%f135, %f133, %f134, %f132;
	ld.shared.f32 	%f136, [_ZZ10candidate7E15pad_temp_shared+124];
	ld.shared.f32 	%f137, [%r195+124];
	fma.rn.f32 	%f138, %f136, %f137, %f135;
	ld.shared.f32 	%f139, [_ZZ10candidate7E15pad_temp_shared+128];
	ld.shared.f32 	%f140, [%r195+128];
	fma.rn.f32 	%f141, %f139, %f140, %f138;
	ld.shared.f32 	%f142, [_ZZ10candidate7E15pad_temp_shared+132];
	ld.shared.f32 	%f143, [%r195+132];
	fma.rn.f32 	%f144, %f142, %f143, %f141;
	ld.shared.f32 	%f145, [_ZZ10candidate7E15pad_temp_shared+136];
	ld.shared.f32 	%f146, [%r195+136];
	fma.rn.f32 	%f147, %f145, %f146, %f144;
	ld.shared.f32 	%f148, [_ZZ10candidate7E15pad_temp_shared+140];
	ld.shared.f32 	%f149, [%r195+140];
	fma.rn.f32 	%f150, %f148, %f149, %f147;
	add.s32 	%r231, %r231, 1;
	add.s32 	%r230, %r230, 36;
	add.s32 	%r229, %r229, 36;
	add.s32 	%r228, %r228, 36;
	add.s32 	%r227, %r227, 36;
	add.s32 	%r226, %r226, 36;
	add.s32 	%r225, %r225, 36;
	add.s32 	%r224, %r224, 36;
	add.s32 	%r223, %r223, 36;
	add.s32 	%r222, %r222, 36;
	add.s32 	%r221, %r221, 36;
	add.s32 	%r220, %r220, 36;
	add.s32 	%r219, %r219, 36;
	add.s32 	%r218, %r218, 36;
	add.s32 	%r217, %r217, 36;
	add.s32 	%r216, %r216, 36;
	add.s32 	%r215, %r215, 36;
	add.s32 	%r214, %r214, 36;
	add.s32 	%r213, %r213, 36;
	add.s32 	%r212, %r212, 36;
	add.s32 	%r211, %r211, 36;
	add.s32 	%r210, %r210, 36;
	add.s32 	%r209, %r209, 36;
	add.s32 	%r208, %r208, 36;
	add.s32 	%r207, %r207, 36;
	add.s32 	%r206, %r206, 36;
	add.s32 	%r205, %r205, 36;
	add.s32 	%r204, %r204, 36;
	add.s32 	%r203, %r203, 36;
	add.s32 	%r202, %r202, 36;
	add.s32 	%r201, %r201, 36;
	add.s32 	%r200, %r200, 36;
	add.s32 	%r199, %r199, 36;
	add.s64 	%rd84, %rd84, 144;
	add.s32 	%r198, %r198, 784;
	setp.ne.s32 	%p5, %r231, 64;
	@%p5 bra 	$L__BB0_1;
	ld.param.u64 	%rd83, [candidate7_param_2];
	cvta.to.global.u64 	%rd78, %rd83;
	mad.lo.s32 	%r196, %r71, 49, %r1;
	mad.lo.s32 	%r197, %r2, 12544, %r196;
	mul.wide.u32 	%rd79, %r197, 4;
	add.s64 	%rd80, %rd78, %rd79;
	st.global.f32 	[%rd80], %f150;
	ret;

}


// ===== COMPILED SASS (sm_100) =====

	.target	sm_100

	.elftype	@"ET_EXEC"


//--------------------- .note.nv.tkinfo           --------------------------
	.section	.note.nv.tkinfo,"",@"SHT_NOTE"
	.sectionflags	@"SHF_NOTE_NV_TKINFO"
	.tkinfo
        /*0018*/ 	.word	0x00000002
        /*0030*/ 	.string	""
        /*0030*/ 	.string	"ptxas"
        /*0030*/ 	.string	"Cuda compilation tools, release 13.0, V13.0.88"
        /*0030*/ 	.string	"Build cuda_13.0.r13.0/compiler.36424714_0"
        /*0030*/ 	.string	"-arch sm_100 -m 64 "



//--------------------- .note.nv.cuinfo           --------------------------
	.section	.note.nv.cuinfo,"",@"SHT_NOTE"
	.sectionflags	@"SHF_NOTE_NV_CUINFO"
        /*0018*/ 	.short	0x0002
        /*001a*/ 	.short	0x0064
        /*001c*/ 	.short	0x0082
	.zero		2


//--------------------- .nv.info                  --------------------------
	.section	.nv.info,"",@"SHT_CUDA_INFO"
	.align	4


	//----- nvinfo : EIATTR_REGCOUNT
	.align		4
        /*0000*/ 	.byte	0x04, 0x2f
        /*0002*/ 	.short	(.L_1 - .L_0)
	.align		4
.L_0:
        /*0004*/ 	.word	index@(candidate7)
        /*0008*/ 	.word	0x00000040


	//----- nvinfo : EIATTR_FRAME_SIZE
	.align		4
.L_1:
        /*000c*/ 	.byte	0x04, 0x11
        /*000e*/ 	.short	(.L_3 - .L_2)
	.align		4
.L_2:
        /*0010*/ 	.word	index@(candidate7)
        /*0014*/ 	.word	0x00000000


	//----- nvinfo : EIATTR_MIN_STACK_SIZE
	.align		4
.L_3:
        /*0018*/ 	.byte	0x04, 0x12
        /*001a*/ 	.short	(.L_5 - .L_4)
	.align		4
.L_4:
        /*001c*/ 	.word	index@(candidate7)
        /*0020*/ 	.word	0x00000000
.L_5:


//--------------------- .nv.compat                --------------------------
	.section	.nv.compat,"",@"SHT_CUDA_COMPAT_INFO"
	.align	4
        /*0000*/ 	.byte	0x02, 0x09, 0x00, 0x00, 0x02, 0x02, 0x01, 0x00, 0x02, 0x05, 0x05, 0x00, 0x03, 0x07, 0x01, 0x01
        /*0010*/ 	.byte	0x02, 0x03, 0x00, 0x00, 0x02, 0x06, 0x01, 0x00, 0x04, 0x0b, 0x08, 0x00, 0x09, 0x00, 0x00, 0x00
        /*0020*/ 	.byte	0x00, 0x00, 0x00, 0x00


//--------------------- .nv.info.candidate7       --------------------------
	.section	.nv.info.candidate7,"",@"SHT_CUDA_INFO"
	.sectionflags	@""
	.align	4


	//----- nvinfo : EIATTR_CUDA_API_VERSION
	.align		4
        /*0000*/ 	.byte	0x04, 0x37
        /*0002*/ 	.short	(.L_7 - .L_6)
.L_6:
        /*0004*/ 	.word	0x00000082


	//----- nvinfo : EIATTR_KPARAM_INFO
	.align		4
.L_7:
        /*0008*/ 	.byte	0x04, 0x17
        /*000a*/ 	.short	(.L_9 - .L_8)
.L_8:
        /*000c*/ 	.word	0x00000000
        /*0010*/ 	.short	0x0002
        /*0012*/ 	.short	0x0010
        /*0014*/ 	.byte	0x00, 0xf5, 0x21, 0x00


	//----- nvinfo : EIATTR_KPARAM_INFO
	.align		4
.L_9:
        /*0018*/ 	.byte	0x04, 0x17
        /*001a*/ 	.short	(.L_11 - .L_10)
.L_10:
        /*001c*/ 	.word	0x00000000
        /*0020*/ 	.short	0x0001
        /*0022*/ 	.short	0x0008
        /*0024*/ 	.byte	0x00, 0xf5, 0x21, 0x00


	//----- nvinfo : EIATTR_KPARAM_INFO
	.align		4
.L_11:
        /*0028*/ 	.byte	0x04, 0x17
        /*002a*/ 	.short	(.L_13 - .L_12)
.L_12:
        /*002c*/ 	.word	0x00000000
        /*0030*/ 	.short	0x0000
        /*0032*/ 	.short	0x0000
        /*0034*/ 	.byte	0x00, 0xf5, 0x21, 0x00


	//----- nvinfo : EIATTR_SPARSE_MMA_MASK
	.align		4
.L_13:
        /*0038*/ 	.byte	0x03, 0x50
        /*003a*/ 	.short	0x0000


	//----- nvinfo : EIATTR_MAXREG_COUNT
	.align		4
        /*003c*/ 	.byte	0x03, 0x1b
        /*003e*/ 	.short	0x00ff


	//----- nvinfo : EIATTR_NUM_BARRIERS
	.align		4
        /*0040*/ 	.byte	0x02, 0x4c
        /*0042*/ 	.byte	0x01
	.zero		1


	//----- nvinfo : EIATTR_MERCURY_ISA_VERSION
	.align		4
        /*0044*/ 	.byte	0x03, 0x5f
        /*0046*/ 	.short	0x0101


	//----- nvinfo : EIATTR_VRC_CTA_INIT_COUNT
	.align		4
        /*0048*/ 	.byte	0x02, 0x4a
	.zero		1
	.zero		1


	//----- nvinfo : EIATTR_EXIT_INSTR_OFFSETS
	.align		4
        /*004c*/ 	.byte	0x04, 0x1c
        /*004e*/ 	.short	(.L_15 - .L_14)


	//   ....[0]....
.L_14:
        /*0050*/ 	.word	0x00002490


	//----- nvinfo : EIATTR_MAX_THREADS
	.align		4
.L_15:
        /*0054*/ 	.byte	0x04, 0x05
        /*0056*/ 	.short	(.L_17 - .L_16)
.L_16:
        /*0058*/ 	.word	0x00000100
        /*005c*/ 	.word	0x00000001
        /*0060*/ 	.word	0x00000001


	//----- nvinfo : EIATTR_CRS_STACK_SIZE
	.align		4
.L_17:
        /*0064*/ 	.byte	0x04, 0x1e
        /*0066*/ 	.short	(.L_19 - .L_18)
.L_18:
        /*0068*/ 	.word	0x00000000


	//----- nvinfo : EIATTR_CBANK_PARAM_SIZE
	.align		4
.L_19:
        /*006c*/ 	.byte	0x03, 0x19
        /*006e*/ 	.short	0x0018


	//----- nvinfo : EIATTR_PARAM_CBANK
	.align		4
        /*0070*/ 	.byte	0x04, 0x0a
        /*0072*/ 	.short	(.L_21 - .L_20)
	.align		4
.L_20:
        /*0074*/ 	.word	index@(.nv.constant0.candidate7)
        /*0078*/ 	.short	0x0380
        /*007a*/ 	.short	0x0018


	//----- nvinfo : EIATTR_SW_WAR
	.align		4
.L_21:
        /*007c*/ 	.byte	0x04, 0x36
        /*007e*/ 	.short	(.L_23 - .L_22)
.L_22:
        /*0080*/ 	.word	0x00000008
.L_23:


//--------------------- .nv.callgraph             --------------------------
	.section	.nv.callgraph,"",@"SHT_CUDA_CALLGRAPH"
	.align	4
	.sectionentsize	8
	.align		4
        /*0000*/ 	.word	0x00000000
	.align		4
        /*0004*/ 	.word	0xffffffff
	.align		4
        /*0008*/ 	.word	0x00000000
	.align		4
        /*000c*/ 	.word	0xfffffffe
	.align		4
        /*0010*/ 	.word	0x00000000
	.align		4
        /*0014*/ 	.word	0xfffffffd
	.align		4
        /*0018*/ 	.word	0x00000000
	.align		4
        /*001c*/ 	.word	0xfffffffc


//--------------------- .text.candidate7          --------------------------
	.section	.text.candidate7,"ax",@progbits
	.align	128
        .global         candidate7
        .type           candidate7,@function
        .size           candidate7,(.L_x_4 - candidate7)
        .other          candidate7,@"STO_CUDA_ENTRY STV_DEFAULT"
candidate7:
.text.candidate7:
[----:B------:R-:W-:Y:S01]  /*0000*/  LDC R1, c[0x0][0x37c] ;  /* 0x0000df00ff017b82 */ /* 0x000fe20000000800 */
[----:B------:R-:W0:Y:S07]  /*0010*/  S2R R3, SR_TID.X ;  /* 0x0000000000037919 */ /* 0x000e2e0000002100 */
[----:B------:R-:W1:Y:S01]  /*0020*/  S2UR UR10, SR_CTAID.X ;  /* 0x00000000000a79c3 */ /* 0x000e620000002500 */
[----:B------:R-:W2:Y:S01]  /*0030*/  LDCU.64 UR8, c[0x0][0x358] ;  /* 0x00006b00ff0877ac */ /* 0x000ea20008000a00 */
[----:B-1----:R-:W-:-:S04]  /*0040*/  UIMAD.WIDE.U32 UR4, UR10, 0x5397829d, URZ ;  /* 0x5397829d0a0478a5 */ /* 0x002fc8000f8e00ff */
[----:B------:R-:W-:Y:S01]  /*0050*/  USHF.R.U32.HI UR5, URZ, 0x4, UR5 ;  /* 0x00000004ff057899 */ /* 0x000fe20008011605 */
[C---:B0-----:R-:W-:Y:S01]  /*0060*/  VIADD R0, R3.reuse, 0x4 ;  /* 0x0000000403007836 */ /* 0x041fe20000000000 */
[C---:B------:R-:W-:Y:S01]  /*0070*/  IADD3 R6, PT, PT, R3.reuse, 0xc, RZ ;  /* 0x0000000c03067810 */ /* 0x040fe20007ffe0ff */
[C---:B------:R-:W-:Y:S01]  /*0080*/  VIADD R4, R3.reuse, 0x8 ;  /* 0x0000000803047836 */ /* 0x040fe20000000000 */
[----:B------:R-:W-:Y:S01]  /*0090*/  UIMAD UR4, UR5, 0x90000, URZ ;  /* 0x00090000050478a4 */ /* 0x000fe2000f8e02ff */
[C---:B------:R-:W-:Y:S01]  /*00a0*/  VIADD R11, R3.reuse, 0x10 ;  /* 0x00000010030b7836 */ /* 0x040fe20000000000 */
[----:B------:R-:W-:Y:S01]  /*00b0*/  LOP3.LUT R2, R0, 0xffff, RZ, 0xc0, !PT ;  /* 0x0000ffff00027812 */ /* 0x000fe200078ec0ff */
[----:B------:R-:W-:Y:S01]  /*00c0*/  VIADD R13, R3, 0x20 ;  /* 0x00000020030d7836 */ /* 0x000fe20000000000 */
[----:B------:R-:W-:Y:S01]  /*00d0*/  LOP3.LUT R5, R4, 0xffff, RZ, 0xc0, !PT ;  /* 0x0000ffff04057812 */ /* 0x000fe200078ec0ff */
[----:B------:R-:W-:Y:S01]  /*00e0*/  UIMAD UR5, UR5, -0x31, UR10 ;  /* 0xffffffcf050578a4 */ /* 0x000fe2000f8e020a */
[----:B------:R-:W-:Y:S01]  /*00f0*/  LOP3.LUT R7, R6, 0xffff, RZ, 0xc0, !PT ;  /* 0x0000ffff06077812 */ /* 0x000fe200078ec0ff */
[----:B------:R-:W-:Y:S01]  /*0100*/  IMAD R2, R2, 0x71d, RZ ;  /* 0x0000071d02027824 */ /* 0x000fe200078e02ff */
[----:B------:R-:W-:Y:S01]  /*0110*/  LOP3.LUT R8, R11, 0xffff, RZ, 0xc0, !PT ;  /* 0x0000ffff0b087812 */ /* 0x000fe200078ec0ff */
[----:B------:R-:W-:Y:S01]  /*0120*/  IMAD R5, R5, 0x71d, RZ ;  /* 0x0000071d05057824 */ /* 0x000fe200078e02ff */
[----:B------:R-:W-:Y:S01]  /*0130*/  LOP3.LUT R14, R13, 0xffff, RZ, 0xc0, !PT ;  /* 0x0000ffff0d0e7812 */ /* 0x000fe200078ec0ff */
[----:B------:R-:W-:Y:S01]  /*0140*/  IMAD R7, R7, 0x71d, RZ ;  /* 0x0000071d07077824 */ /* 0x000fe200078e02ff */
[----:B------:R-:W-:Y:S01]  /*0150*/  SHF.R.U32.HI R2, RZ, 0x10, R2 ;  /* 0x00000010ff027819 */ /* 0x000fe20000011602 */
[----:B------:R-:W-:Y:S01]  /*0160*/  IMAD R8, R8, 0x71d, RZ ;  /* 0x0000071d08087824 */ /* 0x000fe200078e02ff */
[----:B------:R-:W-:Y:S01]  /*0170*/  SHF.R.U32.HI R5, RZ, 0x10, R5 ;  /* 0x00000010ff057819 */ /* 0x000fe20000011605 */
[----:B------:R-:W-:Y:S01]  /*0180*/  IMAD R14, R14, 0x71d, RZ ;  /* 0x0000071d0e0e7824 */ /* 0x000fe200078e02ff */
[----:B------:R-:W-:Y:S01]  /*0190*/  SHF.R.U32.HI R7, RZ, 0x10, R7 ;  /* 0x00000010ff077819 */ /* 0x000fe20000011607 */
[----:B------:R-:W-:Y:S01]  /*01a0*/  IMAD.U32 R17, RZ, RZ, UR4 ;  /* 0x00000004ff117e24 */ /* 0x000fe2000f8e00ff */
[----:B------:R-:W-:Y:S01]  /*01b0*/  PRMT R2, R2, 0x9910, RZ ;  /* 0x0000991002027816 */ /* 0x000fe200000000ff */
[----:B------:R-:W-:Y:S01]  /*01c0*/  UPRMT UR4, UR5, 0x9910, URZ ;  /* 0x0000991005047896 */ /* 0x000fe200080000ff */
[----:B------:R-:W-:-:S02]  /*01d0*/  PRMT R5, R5, 0x9910, RZ ;  /* 0x0000991005057816 */ /* 0x000fc400000000ff */
[----:B------:R-:W-:Y:S01]  /*01e0*/  PRMT R7, R7, 0x9910, RZ ;  /* 0x0000991007077816 */ /* 0x000fe200000000ff */
[----:B------:R-:W-:Y:S01]  /*01f0*/  IMAD R2, R2, 0x24, RZ ;  /* 0x0000002402027824 */ /* 0x000fe200078e02ff */
[----:B------:R-:W-:Y:S01]  /*0200*/  UIMAD UR4, UR4, 0x25, URZ ;  /* 0x00000025040478a4 */ /* 0x000fe2000f8e02ff */
[----:B------:R-:W-:Y:S01]  /*0210*/  IMAD R5, R5, 0x24, RZ ;  /* 0x0000002405057824 */ /* 0x000fe200078e02ff */
[----:B------:R-:W-:Y:S01]  /*0220*/  LOP3.LUT R18, R3, 0x1e00, RZ, 0xfc, !PT ;  /* 0x00001e0003127812 */ /* 0x000fe200078efcff */
[----:B------:R-:W-:Y:S01]  /*0230*/  IMAD R7, R7, 0x24, RZ ;  /* 0x0000002407077824 */ /* 0x000fe200078e02ff */
[----:B------:R-:W-:Y:S01]  /*0240*/  ULOP3.LUT UR4, UR4, 0xffff, URZ, 0xc0, !UPT ;  /* 0x0000ffff04047892 */ /* 0x000fe2000f8ec0ff */
[----:B------:R-:W-:Y:S01]  /*0250*/  IMAD.MOV R9, RZ, RZ, -R2 ;  /* 0x000000ffff097224 */ /* 0x000fe200078e0a02 */
[----:B------:R-:W-:Y:S02]  /*0260*/  IADD3 R10, PT, PT, RZ, -R5, RZ ;  /* 0x80000005ff0a7210 */ /* 0x000fe40007ffe0ff */
[----:B------:R-:W-:Y:S01]  /*0270*/  SHF.R.U32.HI R2, RZ, 0x10, R8 ;  /* 0x00000010ff027819 */ /* 0x000fe20000011608 */
[----:B------:R-:W-:Y:S01]  /*0280*/  IMAD.MOV R8, RZ, RZ, -R7 ;  /* 0x000000ffff087224 */ /* 0x000fe200078e0a07 */
[----:B------:R-:W-:Y:S01]  /*0290*/  PRMT R5, R9, 0x7710, RZ ;  /* 0x0000771009057816 */ /* 0x000fe200000000ff */
[----:B------:R-:W-:Y:S01]  /*02a0*/  USHF.R.U32.HI UR4, URZ, 0x8, UR4 ;  /* 0x00000008ff047899 */ /* 0x000fe20008011604 */
[----:B------:R-:W-:-:S02]  /*02b0*/  PRMT R7, R10, 0x7710, RZ ;  /* 0x000077100a077816 */ /* 0x000fc400000000ff */
[----:B------:R-:W-:Y:S01]  /*02c0*/  PRMT R10, R2, 0x9910, RZ ;  /* 0x00009910020a7816 */ /* 0x000fe200000000ff */
[----:B------:R-:W-:Y:S01]  /*02d0*/  UIADD3 UR6, UPT, UPT, URZ, -UR4, URZ ;  /* 0x80000004ff067290 */ /* 0x000fe2000fffe0ff */
[----:B------:R-:W-:Y:S01]  /*02e0*/  PRMT R9, R8, 0x7710, RZ ;  /* 0x0000771008097816 */ /* 0x000fe200000000ff */
[----:B------:R-:W-:Y:S01]  /*02f0*/  IMAD.IADD R2, R4, 0x1, R7 ;  /* 0x0000000104027824 */ /* 0x000fe200078e0207 */
[----:B------:R-:W-:Y:S01]  /*0300*/  IADD3 R0, PT, PT, R0, R5, RZ ;  /* 0x0000000500007210 */ /* 0x000fe20007ffe0ff */
[C---:B------:R-:W-:Y:S01]  /*0310*/  VIADD R7, R3.reuse, 0x18 ;  /* 0x0000001803077836 */ /* 0x040fe20000000000 */
[----:B------:R-:W-:Y:S01]  /*0320*/  MOV R5, R10 ;  /* 0x0000000a00057202 */ /* 0x000fe20000000f00 */
[----:B------:R-:W-:Y:S01]  /*0330*/  IMAD.IADD R4, R6, 0x1, R9 ;  /* 0x0000000106047824 */ /* 0x000fe200078e0209 */
[C---:B------:R-:W-:Y:S01]  /*0340*/  IADD3 R6, PT, PT, R3.reuse, 0x14, RZ ;  /* 0x0000001403067810 */ /* 0x040fe20007ffe0ff */
[----:B------:R-:W-:Y:S01]  /*0350*/  UPRMT UR6, UR6, 0x7710, URZ ;  /* 0x0000771006067896 */ /* 0x000fe200080000ff */
[----:B------:R-:W-:Y:S01]  /*0360*/  IADD3 R10, PT, PT, R3, 0x1c, RZ ;  /* 0x0000001c030a7810 */ /* 0x000fe20007ffe0ff */
[----:B------:R-:W-:Y:S01]  /*0370*/  IMAD R5, R5, 0x24, RZ ;  /* 0x0000002405057824 */ /* 0x000fe200078e02ff */
[----:B------:R-:W-:Y:S01]  /*0380*/  LOP3.LUT R8, R6, 0xffff, RZ, 0xc0, !PT ;  /* 0x0000ffff06087812 */ /* 0x000fe200078ec0ff */
[----:B------:R-:W-:Y:S01]  /*0390*/  UIADD3 UR5, UPT, UPT, UR5, UR6, URZ ;  /* 0x0000000605057290 */ /* 0x000fe2000fffe0ff */
[----:B------:R-:W-:-:S02]  /*03a0*/  LOP3.LUT R9, R7, 0xffff, RZ, 0xc0, !PT ;  /* 0x0000ffff07097812 */ /* 0x000fc400078ec0ff */
[----:B------:R-:W-:Y:S01]  /*03b0*/  IADD3 R15, PT, PT, RZ, -R5, RZ ;  /* 0x80000005ff0f7210 */ /* 0x000fe20007ffe0ff */
[----:B------:R-:W-:Y:S01]  /*03c0*/  IMAD R5, R8, 0x71d, RZ ;  /* 0x0000071d08057824 */ /* 0x000fe200078e02ff */
[----:B------:R-:W-:Y:S01]  /*03d0*/  LOP3.LUT R12, R10, 0xffff, RZ, 0xc0, !PT ;  /* 0x0000ffff0a0c7812 */ /* 0x000fe200078ec0ff */
[----:B------:R-:W-:Y:S01]  /*03e0*/  IMAD R9, R9, 0x71d, RZ ;  /* 0x0000071d09097824 */ /* 0x000fe200078e02ff */
[----:B------:R-:W-:Y:S01]  /*03f0*/  PRMT R8, R15, 0x7710, RZ ;  /* 0x000077100f087816 */ /* 0x000fe200000000ff */
[----:B------:R-:W-:Y:S01]  /*0400*/  ULOP3.LUT UR5, UR5, 0xfe, URZ, 0xc0, !UPT ;  /* 0x000000fe05057892 */ /* 0x000fe2000f8ec0ff */
[----:B------:R-:W-:Y:S01]  /*0410*/  SHF.R.U32.HI R5, RZ, 0x10, R5 ;  /* 0x00000010ff057819 */ /* 0x000fe20000011605 */
[----:B------:R-:W-:Y:S01]  /*0420*/  IMAD R12, R12, 0x71d, RZ ;  /* 0x0000071d0c0c7824 */ /* 0x000fe200078e02ff */
[----:B------:R-:W-:Y:S01]  /*0430*/  LOP3.LUT R0, R17, 0xffff, R0, 0xf8, !PT ;  /* 0x0000ffff11007812 */ /* 0x000fe200078ef800 */
[----:B------:R-:W-:Y:S01]  /*0440*/  IMAD.IADD R11, R11, 0x1, R8 ;  /* 0x000000010b0b7824 */ /* 0x000fe200078e0208 */
[----:B------:R-:W-:Y:S01]  /*0450*/  SHF.R.U32.HI R8, RZ, 0x10, R9 ;  /* 0x00000010ff087819 */ /* 0x000fe20000011609 */
[----:B------:R-:W-:Y:S01]  /*0460*/  ULEA.HI UR5, UR5, UR4, URZ, 0x1f ;  /* 0x0000000405057291 */ /* 0x000fe2000f8ff8ff */
[----:B------:R-:W-:-:S02]  /*0470*/  PRMT R15, R5, 0x9910, RZ ;  /* 0x00009910050f7816 */ /* 0x000fc400000000ff */
[----:B------:R-:W-:Y:S01]  /*0480*/  SHF.R.U32.HI R5, RZ, 0x10, R12 ;  /* 0x00000010ff057819 */ /* 0x000fe2000001160c */
[----:B------:R-:W-:Y:S01]  /*0490*/  ULOP3.LUT UR5, UR5, 0xfc, URZ, 0xc0, !UPT ;  /* 0x000000fc05057892 */ /* 0x000fe2000f8ec0ff */
[----:B------:R-:W-:Y:S01]  /*04a0*/  SHF.R.U32.HI R9, RZ, 0x10, R14 ;  /* 0x00000010ff097819 */ /* 0x000fe2000001160e */
[----:B------:R-:W-:Y:S01]  /*04b0*/  UMOV UR4, 0xe1cc4 ;  /* 0x000e1cc400047882 */ /* 0x000fe20000000000 */
[----:B------:R-:W-:Y:S01]  /*04c0*/  PRMT R12, R8, 0x9910, RZ ;  /* 0x00009910080c7816 */ /* 0x000fe200000000ff */
[----:B------:R-:W-:Y:S01]  /*04d0*/  USHF.R.U32.HI UR6, URZ, 0x2, UR5 ;  /* 0x00000002ff067899 */ /* 0x000fe20008011605 */
[----:B------:R-:W-:Y:S02]  /*04e0*/  MOV R8, R15 ;  /* 0x0000000f00087202 */ /* 0x000fe40000000f00 */
[----:B------:R-:W-:Y:S02]  /*04f0*/  PRMT R14, R5, 0x9910, RZ ;  /* 0x00009910050e7816 */ /* 0x000fe400000000ff */
[----:B------:R-:W-:Y:S01]  /*0500*/  PRMT R15, R9, 0x9910, RZ ;  /* 0x00009910090f7816 */ /* 0x000fe200000000ff */
[----:B------:R-:W-:Y:S01]  /*0510*/  IMAD.MOV.U32 R9, RZ, RZ, R12 ;  /* 0x000000ffff097224 */ /* 0x000fe200078e000c */
[----:B------:R-:W-:Y:S01]  /*0520*/  MOV R12, R14 ;  /* 0x0000000e000c7202 */ /* 0x000fe20000000f00 */
[----:B------:R-:W-:Y:S01]  /*0530*/  IMAD R5, R8, 0x24, RZ ;  /* 0x0000002408057824 */ /* 0x000fe200078e02ff */
[----:B------:R-:W-:Y:S01]  /*0540*/  LOP3.LUT R11, R17, 0xffff, R11, 0xf8, !PT ;  /* 0x0000ffff110b7812 */ /* 0x000fe200078ef80b */
[----:B------:R-:W-:Y:S01]  /*0550*/  IMAD.MOV.U32 R14, RZ, RZ, R15 ;  /* 0x000000ffff0e7224 */ /* 0x000fe200078e000f */
[----:B------:R-:W-:Y:S01]  /*0560*/  PRMT R15, R3, 0x9910, RZ ;  /* 0x00009910030f7816 */ /* 0x000fe200000000ff */
[----:B------:R-:W-:Y:S01]  /*0570*/  IMAD R8, R9, 0x24, RZ ;  /* 0x0000002409087824 */ /* 0x000fe200078e02ff */
[----:B------:R-:W-:Y:S01]  /*0580*/  IADD3 R16, PT, PT, RZ, -R5, RZ ;  /* 0x80000005ff107210 */ /* 0x000fe20007ffe0ff */
[----:B------:R-:W-:Y:S01]  /*0590*/  IMAD R5, R12, 0x24, RZ ;  /* 0x000000240c057824 */ /* 0x000fe200078e02ff */
[----:B------:R-:W-:Y:S01]  /*05a0*/  LOP3.LUT R18, R18, 0xffff, RZ, 0xc0, !PT ;  /* 0x0000ffff12127812 */ /* 0x000fe200078ec0ff */
[----:B------:R-:W-:Y:S01]  /*05b0*/  IMAD R9, R14, 0x24, RZ ;  /* 0x000000240e097824 */ /* 0x000fe200078e02ff */
[----:B------:R-:W-:Y:S01]  /*05c0*/  IADD3 R8, PT, PT, RZ, -R8, RZ ;  /* 0x80000008ff087210 */ /* 0x000fe20007ffe0ff */
[----:B------:R-:W-:Y:S01]  /*05d0*/  IMAD.MOV.U32 R12, RZ, RZ, R15 ;  /* 0x000000ffff0c7224 */ /* 0x000fe200078e000f */
[----:B------:R-:W-:Y:S01]  /*05e0*/  PRMT R15, R16, 0x7710, RZ ;  /* 0x00007710100f7816 */ /* 0x000fe200000000ff */
[----:B------:R-:W-:Y:S01]  /*05f0*/  IMAD.MOV R5, RZ, RZ, -R5 ;  /* 0x000000ffff057224 */ /* 0x000fe200078e0a05 */
[----:B------:R-:W-:-:S02]  /*0600*/  IADD3 R9, PT, PT, RZ, -R9, RZ ;  /* 0x80000009ff097210 */ /* 0x000fc40007ffe0ff */
[----:B------:R-:W-:Y:S01]  /*0610*/  LOP3.LUT R16, R3, 0x1500, RZ, 0xfc, !PT ;  /* 0x0000150003107812 */ /* 0x000fe200078efcff */
[----:B------:R-:W-:Y:S01]  /*0620*/  IMAD.IADD R26, R6, 0x1, R15 ;  /* 0x00000001061a7824 */ /* 0x000fe200078e020f */
[----:B------:R-:W-:Y:S02]  /*0630*/  PRMT R6, R8, 0x7710, RZ ;  /* 0x0000771008067816 */ /* 0x000fe400000000ff */
[----:B------:R-:W-:Y:S01]  /*0640*/  PRMT R8, R9, 0x7710, RZ ;  /* 0x0000771009087816 */ /* 0x000fe200000000ff */
[C---:B------:R-:W-:Y:S01]  /*0650*/  IMAD R9, R12.reuse, 0x39, RZ ;  /* 0x000000390c097824 */ /* 0x040fe200078e02ff */
[----:B------:R-:W-:Y:S01]  /*0660*/  PRMT R5, R5, 0x7710, RZ ;  /* 0x0000771005057816 */ /* 0x000fe200000000ff */
[----:B------:R-:W-:Y:S01]  /*0670*/  IMAD R12, R12, 0xab, RZ ;  /* 0x000000ab0c0c7824 */ /* 0x000fe200078e02ff */
[----:B------:R-:W-:Y:S02]  /*0680*/  IADD3 R29, PT, PT, R7, R6, RZ ;  /* 0x00000006071d7210 */ /* 0x000fe40007ffe0ff */
[----:B------:R-:W-:Y:S01]  /*0690*/  LOP3.LUT R9, R9, 0xffff, RZ, 0xc0, !PT ;  /* 0x0000ffff09097812 */ /* 0x000fe200078ec0ff */
[----:B------:R-:W-:Y:S01]  /*06a0*/  IMAD.IADD R32, R10, 0x1, R5 ;  /* 0x000000010a207824 */ /* 0x000fe200078e0205 */
[----:B------:R-:W-:-:S02]  /*06b0*/  LOP3.LUT R5, R3, 0x100, RZ, 0xfc, !PT ;  /* 0x0000010003057812 */ /* 0x000fc400078efcff */
[----:B------:R-:W-:Y:S02]  /*06c0*/  SHF.R.U32.HI R14, RZ, 0xb, R9 ;  /* 0x0000000bff0e7819 */ /* 0x000fe40000011609 */
[----:B------:R-:W-:Y:S02]  /*06d0*/  LOP3.LUT R6, R3, 0xa00, RZ, 0xfc, !PT ;  /* 0x00000a0003067812 */ /* 0x000fe400078efcff */
[----:B------:R-:W-:Y:S02]  /*06e0*/  LOP3.LUT R5, R5, 0xffff, RZ, 0xc0, !PT ;  /* 0x0000ffff05057812 */ /* 0x000fe400078ec0ff */
[----:B------:R-:W-:Y:S02]  /*06f0*/  IADD3 R35, PT, PT, R13, R8, RZ ;  /* 0x000000080d237210 */ /* 0x000fe40007ffe0ff */
[----:B------:R-:W-:Y:S02]  /*0700*/  PRMT R13, R14, 0x9910, RZ ;  /* 0x000099100e0d7816 */ /* 0x000fe400000000ff */
[----:B------:R-:W-:Y:S01]  /*0710*/  LOP3.LUT R10, R6, 0xffff, RZ, 0xc0, !PT ;  /* 0x0000ffff060a7812 */ /* 0x000fe200078ec0ff */
[----:B------:R-:W-:Y:S01]  /*0720*/  IMAD R6, R5, 0x71d, RZ ;  /* 0x0000071d05067824 */ /* 0x000fe200078e02ff */
[C---:B------:R-:W-:Y:S01]  /*0730*/  LOP3.LUT R7, R3.reuse, 0x1300, RZ, 0xfc, !PT ;  /* 0x0000130003077812 */ /* 0x040fe200078efcff */
[----:B------:R-:W-:Y:S01]  /*0740*/  IMAD.MOV.U32 R5, RZ, RZ, R13 ;  /* 0x000000ffff057224 */ /* 0x000fe200078e000d */
[----:B------:R-:W-:Y:S01]  /*0750*/  LOP3.LUT R8, R3, 0x1c00, RZ, 0xfc, !PT ;  /* 0x00001c0003087812 */ /* 0x000fe200078efcff */
[----:B------:R-:W-:Y:S01]  /*0760*/  IMAD R10, R10, 0xe39, RZ ;  /* 0x00000e390a0a7824 */ /* 0x000fe200078e02ff */
[----:B------:R-:W-:Y:S01]  /*0770*/  LOP3.LUT R7, R7, 0xffff, RZ, 0xc0, !PT ;  /* 0x0000ffff07077812 */ /* 0x000fe200078ec0ff */
[----:B------:R-:W-:Y:S01]  /*0780*/  IMAD R5, R5, 0x24, RZ ;  /* 0x0000002405057824 */ /* 0x000fe200078e02ff */
[----:B------:R-:W-:-:S02]  /*0790*/  LOP3.LUT R8, R8, 0xffff, RZ, 0xc0, !PT ;  /* 0x0000ffff08087812 */ /* 0x000fc400078ec0ff */
[----:B------:R-:W-:Y:S01]  /*07a0*/  SHF.R.U32.HI R6, RZ, 0x10, R6 ;  /* 0x00000010ff067819 */ /* 0x000fe20000011606 */
[----:B------:R-:W-:Y:S01]  /*07b0*/  IMAD R7, R7, 0xe39, RZ ;  /* 0x00000e3907077824 */ /* 0x000fe200078e02ff */
[----:B------:R-:W-:Y:S01]  /*07c0*/  IADD3 R5, PT, PT, RZ, -R5, RZ ;  /* 0x80000005ff057210 */ /* 0x000fe20007ffe0ff */
[----:B------:R-:W-:Y:S01]  /*07d0*/  IMAD R8, R8, 0xe39, RZ ;  /* 0x00000e3908087824 */ /* 0x000fe200078e02ff */
[----:B------:R-:W-:Y:S02]  /*07e0*/  PRMT R47, R6, 0x9910, RZ ;  /* 0x00009910062f7816 */ /* 0x000fe400000000ff */
[----:B------:R-:W-:Y:S02]  /*07f0*/  SHF.R.U32.HI R39, RZ, 0x11, R10 ;  /* 0x00000011ff277819 */ /* 0x000fe4000001160a */
[----:B------:R-:W-:Y:S01]  /*0800*/  SHF.R.U32.HI R7, RZ, 0x11, R7 ;  /* 0x00000011ff077819 */ /* 0x000fe20000011607 */
[----:B------:R-:W-:Y:S01]  /*0810*/  IMAD R47, R47, 0x900, RZ ;  /* 0x000009002f2f7824 */ /* 0x000fe200078e02ff */
[----:B------:R-:W-:Y:S01]  /*0820*/  SHF.R.U32.HI R13, RZ, 0x11, R8 ;  /* 0x00000011ff0d7819 */ /* 0x000fe20000011608 */
[----:B------:R-:W-:Y:S01]  /*0830*/  IMAD R39, R39, 0x900, R0 ;  /* 0x0000090027277824 */ /* 0x000fe200078e0200 */
[----:B------:R-:W-:-:S02]  /*0840*/  PRMT R6, R5, 0x7710, RZ ;  /* 0x0000771005067816 */ /* 0x000fc400000000ff */
[----:B------:R-:W-:Y:S01]  /*0850*/  LOP3.LUT R5, R17, 0xffff, R2, 0xf8, !PT ;  /* 0x0000ffff11057812 */ /* 0x000fe200078ef802 */
[----:B------:R-:W-:Y:S01]  /*0860*/  IMAD R2, R7, 0x900, R0 ;  /* 0x0000090007027824 */ /* 0x000fe200078e0200 */
[----:B------:R-:W-:Y:S02]  /*0870*/  LOP3.LUT R8, R17, 0xffff, R4, 0xf8, !PT ;  /* 0x0000ffff11087812 */ /* 0x000fe400078ef804 */
[----:B------:R-:W-:Y:S01]  /*0880*/  LOP3.LUT R47, R0, 0xffff, R47, 0xf8, !PT ;  /* 0x0000ffff002f7812 */ /* 0x000fe200078ef82f */
[----:B------:R-:W-:Y:S01]  /*0890*/  IMAD R0, R13, 0x900, R0 ;  /* 0x000009000d007824 */ /* 0x000fe200078e0200 */
[----:B------:R-:W-:Y:S02]  /*08a0*/  IADD3 R15, PT, PT, R6, R3, RZ ;  /* 0x00000003060f7210 */ /* 0x000fe40007ffe0ff */
[C---:B------:R-:W-:Y:S02]  /*08b0*/  LOP3.LUT R4, R3.reuse, 0x200, RZ, 0xfc, !PT ;  /* 0x0000020003047812 */ /* 0x040fe400078efcff */
[----:B------:R-:W-:-:S02]  /*08c0*/  LOP3.LUT R13, R3, 0x1400, RZ, 0xfc, !PT ;  /* 0x00001400030d7812 */ /* 0x000fc400078efcff */
[C---:B------:R-:W-:Y:S02]  /*08d0*/  LOP3.LUT R26, R17.reuse, 0xffff, R26, 0xf8, !PT ;  /* 0x0000ffff111a7812 */ /* 0x040fe400078ef81a */
[C---:B------:R-:W-:Y:S02]  /*08e0*/  LOP3.LUT R29, R17.reuse, 0xffff, R29, 0xf8, !PT ;  /* 0x0000ffff111d7812 */ /* 0x040fe400078ef81d */
[C---:B------:R-:W-:Y:S02]  /*08f0*/  LOP3.LUT R32, R17.reuse, 0xffff, R32, 0xf8, !PT ;  /* 0x0000ffff11207812 */ /* 0x040fe400078ef820 */
[C---:B------:R-:W-:Y:S02]  /*0900*/  LOP3.LUT R35, R17.reuse, 0xffff, R35, 0xf8, !PT ;  /* 0x0000ffff11237812 */ /* 0x040fe400078ef823 */
[----:B------:R-:W-:Y:S02]  /*0910*/  LOP3.LUT R15, R17, 0xff, R15, 0xf8, !PT ;  /* 0x000000ff110f7812 */ /* 0x000fe400078ef80f */
[----:B------:R-:W-:-:S02]  /*0920*/  LOP3.LUT R7, R3, 0xb00, RZ, 0xfc, !PT ;  /* 0x00000b0003077812 */ /* 0x000fc400078efcff */
[----:B------:R-:W-:Y:S02]  /*0930*/  LOP3.LUT R4, R4, 0xffff, RZ, 0xc0, !PT ;  /* 0x0000ffff04047812 */ /* 0x000fe400078ec0ff */
[C---:B------:R-:W-:Y:S02]  /*0940*/  LOP3.LUT R17, R3.reuse, 0x1d00, RZ, 0xfc, !PT ;  /* 0x00001d0003117812 */ /* 0x040fe400078efcff */
[----:B------:R-:W-:Y:S01]  /*0950*/  LOP3.LUT R6, R3, 0x300, RZ, 0xfc, !PT ;  /* 0x0000030003067812 */ /* 0x000fe200078efcff */
[----:B------:R-:W-:Y:S01]  /*0960*/  IMAD R4, R4, 0x71d, RZ ;  /* 0x0000071d04047824 */ /* 0x000fe200078e02ff */
[----:B------:R-:W-:Y:S02]  /*0970*/  LOP3.LUT R13, R13, 0xffff, RZ, 0xc0, !PT ;  /* 0x0000ffff0d0d7812 */ /* 0x000fe400078ec0ff */
[----:B------:R-:W-:Y:S02]  /*0980*/  LOP3.LUT R10, R3, 0xc00, RZ, 0xfc, !PT ;  /* 0x00000c00030a7812 */ /* 0x000fe400078efcff */
[----:B------:R-:W-:Y:S01]  /*0990*/  LOP3.LUT R19, R7, 0xffff, RZ, 0xc0, !PT ;  /* 0x0000ffff07137812 */ /* 0x000fe200078ec0ff */
[----:B------:R-:W-:Y:S01]  /*09a0*/  IMAD R13, R13, 0xe39, RZ ;  /* 0x00000e390d0d7824 */ /* 0x000fe200078e02ff */
[----:B------:R-:W-:-:S02]  /*09b0*/  LOP3.LUT R17, R17, 0xffff, RZ, 0xc0, !PT ;  /* 0x0000ffff11117812 */ /* 0x000fc400078ec0ff */
        /* <DEDUP_REMOVED lines=11> */
[----:B------:R-:W-:Y:S01]  /*0a70*/  IMAD R17, R18, 0xe39, RZ ;  /* 0x00000e3912117824 */ /* 0x000fe200078e02ff */
[----:B------:R-:W-:Y:S01]  /*0a80*/  SHF.R.U32.HI R6, RZ, 0x11, R6 ;  /* 0x00000011ff067819 */ /* 0x000fe20000011606 */
[----:B------:R-:W-:Y:S01]  /*0a90*/  IMAD R46, R46, 0x900, R5 ;  /* 0x000009002e2e7824 */ /* 0x000fe200078e0205 */
[----:B------:R-:W-:Y:S01]  /*0aa0*/  SHF.R.U32.HI R45, RZ, 0x10, R7 ;  /* 0x00000010ff2d7819 */ /* 0x000fe20000011607 */
[--C-:B------:R-:W-:Y:S01]  /*0ab0*/  IMAD R38, R38, 0x900, R5.reuse ;  /* 0x0000090026267824 */ /* 0x100fe200078e0205 */
[----:B------:R-:W-:Y:S01]  /*0ac0*/  SHF.R.U32.HI R7, RZ, 0x11, R10 ;  /* 0x00000011ff077819 */ /* 0x000fe2000001160a */
[----:B------:R-:W-:Y:S01]  /*0ad0*/  IMAD R4, R4, 0x900, R5 ;  /* 0x0000090004047824 */ /* 0x000fe200078e0205 */
[----:B------:R-:W-:Y:S01]  /*0ae0*/  SHF.R.U32.HI R13, RZ, 0x11, R13 ;  /* 0x00000011ff0d7819 */ /* 0x000fe2000001160d */
[----:B------:R-:W-:Y:S01]  /*0af0*/  IMAD R5, R6, 0x900, R5 ;  /* 0x0000090006057824 */ /* 0x000fe200078e0205 */
[----:B------:R-:W-:Y:S01]  /*0b00*/  SHF.R.U32.HI R17, RZ, 0x11, R17 ;  /* 0x00000011ff117819 */ /* 0x000fe20000011611 */
[--C-:B------:R-:W-:Y:S01]  /*0b10*/  IMAD R6, R7, 0x900, R8.reuse ;  /* 0x0000090007067824 */ /* 0x100fe200078e0208 */
[----:B------:R-:W-:Y:S01]  /*0b20*/  LOP3.LUT R10, R3, 0x400, RZ, 0xfc, !PT ;  /* 0x00000400030a7812 */ /* 0x000fe200078efcff */
[--C-:B------:R-:W-:Y:S01]  /*0b30*/  IMAD R45, R45, 0x900, R8.reuse ;  /* 0x000009002d2d7824 */ /* 0x100fe200078e0208 */
[----:B------:R-:W-:Y:S01]  /*0b40*/  LOP3.LUT R16, R3, 0x1600, RZ, 0xfc, !PT ;  /* 0x0000160003107812 */ /* 0x000fe200078efcff */
[--C-:B------:R-:W-:Y:S01]  /*0b50*/  IMAD R7, R13, 0x900, R8.reuse ;  /* 0x000009000d077824 */ /* 0x100fe200078e0208 */
[----:B------:R-:W-:Y:S01]  /*0b60*/  LOP3.LUT R13, R3, 0xd00, RZ, 0xfc, !PT ;  /* 0x00000d00030d7812 */ /* 0x000fe200078efcff */
[----:B------:R-:W-:Y:S01]  /*0b70*/  IMAD R8, R17, 0x900, R8 ;  /* 0x0000090011087824 */ /* 0x000fe200078e0208 */
[----:B------:R-:W-:-:S02]  /*0b80*/  LOP3.LUT R17, R3, 0x1f00, RZ, 0xfc, !PT ;  /* 0x00001f0003117812 */ /* 0x000fc400078efcff */
[----:B------:R-:W-:Y:S02]  /*0b90*/  LOP3.LUT R10, R10, 0xffff, RZ, 0xc0, !PT ;  /* 0x0000ffff0a0a7812 */ /* 0x000fe400078ec0ff */
[----:B------:R-:W-:Y:S02]  /*0ba0*/  SHF.R.U32.HI R9, RZ, 0x9, R9 ;  /* 0x00000009ff097819 */ /* 0x000fe40000011609 */
[----:B------:R-:W-:Y:S01]  /*0bb0*/  LOP3.LUT R13, R13, 0xffff, RZ, 0xc0, !PT ;  /* 0x0000ffff0d0d7812 */ /* 0x000fe200078ec0ff */
[----:B------:R-:W-:Y:S01]  /*0bc0*/  IMAD R44, R10, 0x71d, RZ ;  /* 0x0000071d0a2c7824 */ /* 0x000fe200078e02ff */
[----:B------:R-:W-:Y:S02]  /*0bd0*/  LOP3.LUT R16, R16, 0xffff, RZ, 0xc0, !PT ;  /* 0x0000ffff10107812 */ /* 0x000fe400078ec0ff */
[----:B------:R-:W-:Y:S01]  /*0be0*/  LOP3.LUT R17, R17, 0xffff, RZ, 0xc0, !PT ;  /* 0x0000ffff11117812 */ /* 0x000fe200078ec0ff */
[----:B------:R-:W-:Y:S01]  /*0bf0*/  IMAD R13, R13, 0xe39, RZ ;  /* 0x00000e390d0d7824 */ /* 0x000fe200078e02ff */
[----:B------:R-:W-:Y:S01]  /*0c00*/  PRMT R10, R9, 0x9910, RZ ;  /* 0x00009910090a7816 */ /* 0x000fe200000000ff */
        /* <DEDUP_REMOVED lines=8> */
[----:B------:R-:W-:Y:S01]  /*0c90*/  IMAD.MOV R19, RZ, RZ, -R10 ;  /* 0x000000ffff137224 */ /* 0x000fe200078e0a0a */
[----:B------:R-:W-:Y:S01]  /*0ca0*/  LOP3.LUT R13, R9, 0xffff, RZ, 0xc0, !PT ;  /* 0x0000ffff090d7812 */ /* 0x000fe200078ec0ff */
[--C-:B------:R-:W-:Y:S01]  /*0cb0*/  IMAD R9, R16, 0x900, R11.reuse ;  /* 0x0000090010097824 */ /* 0x100fe200078e020b */
[----:B------:R-:W-:Y:S01]  /*0cc0*/  MOV R22, UR6 ;  /* 0x0000000600167c02 */ /* 0x000fe20008000f00 */
[--C-:B------:R-:W-:Y:S01]  /*0cd0*/  IMAD R10, R18, 0x900, R11.reuse ;  /* 0x00000900120a7824 */ /* 0x100fe200078e020b */
[----:B------:R-:W-:Y:S01]  /*0ce0*/  LOP3.LUT R16, R3, 0x500, RZ, 0xfc, !PT ;  /* 0x0000050003107812 */ /* 0x000fe200078efcff */
[----:B------:R-:W-:Y:S01]  /*0cf0*/  IMAD R11, R20, 0x900, R11 ;  /* 0x00000900140b7824 */ /* 0x000fe200078e020b */
[----:B------:R-:W-:Y:S01]  /*0d00*/  PRMT R20, R19, 0x7710, RZ ;  /* 0x0000771013147816 */ /* 0x000fe200000000ff */
[----:B------:R-:W-:Y:S01]  /*0d10*/  USHF.L.U32 UR6, UR6, 0x1, URZ ;  /* 0x0000000106067899 */ /* 0x000fe200080006ff */
[----:B------:R-:W-:-:S02]  /*0d20*/  PRMT R17, R13, 0x3340, R22 ;  /* 0x000033400d117816 */ /* 0x000fc40000000016 */
[C---:B------:R-:W-:Y:S01]  /*0d30*/  LOP3.LUT R18, R3.reuse, 0xe00, RZ, 0xfc, !PT ;  /* 0x00000e0003127812 */ /* 0x040fe200078efcff */
[----:B------:R-:W-:Y:S01]  /*0d40*/  IMAD.IADD R13, R20, 0x1, R3 ;  /* 0x00000001140d7824 */ /* 0x000fe200078e0203 */
[----:B------:R-:W-:Y:S02]  /*0d50*/  LOP3.LUT R16, R16, 0xffff, RZ, 0xc0, !PT ;  /* 0x0000ffff10107812 */ /* 0x000fe400078ec0ff */
[----:B------:R-:W-:Y:S02]  /*0d60*/  LOP3.LUT R19, R3, 0x1700, RZ, 0xfc, !PT ;  /* 0x0000170003137812 */ /* 0x000fe400078efcff */
[----:B------:R-:W-:Y:S01]  /*0d70*/  LOP3.LUT R13, R13, 0xff, RZ, 0xc0, !PT ;  /* 0x000000ff0d0d7812 */ /* 0x000fe200078ec0ff */
[----:B------:R-:W-:Y:S01]  /*0d80*/  IMAD R16, R16, 0x71d, RZ ;  /* 0x0000071d10107824 */ /* 0x000fe200078e02ff */
[----:B------:R-:W-:Y:S02]  /*0d90*/  LOP3.LUT R18, R18, 0xffff, RZ, 0xc0, !PT ;  /* 0x0000ffff12127812 */ /* 0x000fe400078ec0ff */
[----:B------:R-:W-:Y:S01]  /*0da0*/  LOP3.LUT R19, R19, 0xffff, RZ, 0xc0, !PT ;  /* 0x0000ffff13137812 */ /* 0x000fe200078ec0ff */
[----:B------:R-:W-:Y:S01]  /*0db0*/  IMAD R13, R13, 0xab, RZ ;  /* 0x000000ab0d0d7824 */ /* 0x000fe200078e02ff */
[----:B------:R-:W-:Y:S01]  /*0dc0*/  SHF.R.U32.HI R43, RZ, 0x10, R16 ;  /* 0x00000010ff2b7819 */ /* 0x000fe20000011610 */
[----:B------:R-:W-:Y:S01]  /*0dd0*/  IMAD R18, R18, 0xe39, RZ ;  /* 0x00000e3912127824 */ /* 0x000fe200078e02ff */
[----:B------:R-:W-:Y:S01]  /*0de0*/  LOP3.LUT R20, R3, 0x2000, RZ, 0xfc, !PT ;  /* 0x0000200003147812 */ /* 0x000fe200078efcff */
[----:B------:R-:W-:Y:S01]  /*0df0*/  IMAD R25, R19, 0xe39, RZ ;  /* 0x00000e3913197824 */ /* 0x000fe200078e02ff */
[----:B------:R-:W-:Y:S01]  /*0e00*/  SHF.R.U32.HI R16, RZ, 0x9, R13 ;  /* 0x00000009ff107819 */ /* 0x000fe2000001160d */
[----:B------:R-:W-:Y:S01]  /*0e10*/  IMAD R43, R43, 0x900, R26 ;  /* 0x000009002b2b7824 */ /* 0x000fe200078e021a */
[----:B------:R-:W-:-:S02]  /*0e20*/  SHF.R.U32.HI R19, RZ, 0x11, R18 ;  /* 0x00000011ff137819 */ /* 0x000fc40000011612 */
[----:B------:R-:W-:Y:S02]  /*0e30*/  PRMT R18, R16, 0x3340, RZ ;  /* 0x0000334010127816 */ /* 0x000fe400000000ff */
[----:B------:R-:W-:Y:S01]  /*0e40*/  LOP3.LUT R20, R20, 0xffff, RZ, 0xc0, !PT ;  /* 0x0000ffff14147812 */ /* 0x000fe200078ec0ff */
[----:B------:R-:W-:Y:S01]  /*0e50*/  IMAD R24, R19, 0x900, R26 ;  /* 0x0000090013187824 */ /* 0x000fe200078e021a */
[----:B------:R-:W-:Y:S02]  /*0e60*/  PRMT R17, R17, 0x5410, R18 ;  /* 0x0000541011117816 */ /* 0x000fe40000000012 */
[----:B------:R-:W-:Y:S01]  /*0e70*/  LOP3.LUT R18, R3, 0xf00, RZ, 0xfc, !PT ;  /* 0x00000f0003127812 */ /* 0x000fe200078efcff */
[----:B------:R-:W-:Y:S01]  /*0e80*/  IMAD R20, R20, 0xe39, RZ ;  /* 0x00000e3914147824 */ /* 0x000fe200078e02ff */
[----:B------:R-:W-:Y:S01]  /*0e90*/  SHF.R.U32.HI R25, RZ, 0x11, R25 ;  /* 0x00000011ff197819 */ /* 0x000fe20000011619 */
[----:B------:R-:W-:Y:S01]  /*0ea0*/  IDP.4A.U8.U8 R17, R17, UR4, RZ ;  /* 0x0000000411117c26 */ /* 0x000fe200080000ff */
[----:B------:R-:W-:Y:S01]  /*0eb0*/  LOP3.LUT R18, R18, 0xffff, RZ, 0xc0, !PT ;  /* 0x0000ffff12127812 */ /* 0x000fe200078ec0ff */
[----:B------:R-:W-:Y:S01]  /*0ec0*/  UIMAD.WIDE.U32 UR4, UR10, -0x6db6db6d, URZ ;  /* 0x924924930a0478a5 */ /* 0x000fe2000f8e00ff */
[----:B------:R-:W-:Y:S01]  /*0ed0*/  SHF.R.U32.HI R13, RZ, 0x11, R20 ;  /* 0x00000011ff0d7819 */ /* 0x000fe20000011614 */
[--C-:B------:R-:W-:Y:S01]  /*0ee0*/  IMAD R25, R25, 0x900, R26.reuse ;  /* 0x0000090019197824 */ /* 0x100fe200078e021a */
[C---:B------:R-:W-:Y:S01]  /*0ef0*/  LOP3.LUT R19, R3.reuse, 0x1800, RZ, 0xfc, !PT ;  /* 0x0000180003137812 */ /* 0x040fe200078efcff */
[----:B------:R-:W-:Y:S01]  /*0f00*/  IMAD R18, R18, 0xe39, RZ ;  /* 0x00000e3912127824 */ /* 0x000fe200078e02ff */
[----:B------:R-:W-:Y:S01]  /*0f10*/  LOP3.LUT R20, R3, 0x2100, RZ, 0xfc, !PT ;  /* 0x0000210003147812 */ /* 0x000fe200078efcff */
[----:B------:R-:W-:Y:S01]  /*0f20*/  IMAD R26, R13, 0x900, R26 ;  /* 0x000009000d1a7824 */ /* 0x000fe200078e021a */
[----:B------:R-:W-:Y:S01]  /*0f30*/  LOP3.LUT R19, R19, 0xffff, RZ, 0xc0, !PT ;  /* 0x0000ffff13137812 */ /* 0x000fe200078ec0ff */
[----:B------:R-:W-:Y:S01]  /*0f40*/  USHF.R.U32.HI UR5, URZ, 0x2, UR5 ;  /* 0x00000002ff057899 */ /* 0x000fe20008011605 */
[----:B------:R-:W-:-:S02]  /*0f50*/  SHF.R.U32.HI R18, RZ, 0x11, R18 ;  /* 0x00000011ff127819 */ /* 0x000fc40000011612 */
[----:B------:R-:W-:Y:S01]  /*0f60*/  LOP3.LUT R13, R3, 0x600, RZ, 0xfc, !PT ;  /* 0x00000600030d7812 */ /* 0x000fe200078efcff */
[----:B------:R-:W-:Y:S01]  /*0f70*/  IMAD R19, R19, 0xe39, RZ ;  /* 0x00000e3913137824 */ /* 0x000fe200078e02ff */
[----:B------:R-:W-:Y:S01]  /*0f80*/  LOP3.LUT R20, R20, 0xffff, RZ, 0xc0, !PT ;  /* 0x0000ffff14147812 */ /* 0x000fe200078ec0ff */
[----:B------:R-:W-:Y:S01]  /*0f90*/  IMAD R27, R18, 0x900, R29 ;  /* 0x00000900121b7824 */ /* 0x000fe200078e021d */
[----:B------:R-:W-:Y:S01]  /*0fa0*/  LOP3.LUT R18, R12, 0xffff, RZ, 0xc0, !PT ;  /* 0x0000ffff0c127812 */ /* 0x000fe200078ec0ff */
[----:B------:R-:W-:Y:S01]  /*0fb0*/  UIMAD UR4, UR5, -0x7, UR10 ;  /* 0xfffffff9050478a4 */ /* 0x000fe2000f8e020a */
[----:B------:R-:W-:Y:S01]  /*0fc0*/  LOP3.LUT R13, R13, 0xffff, RZ, 0xc0, !PT ;  /* 0x0000ffff0d0d7812 */ /* 0x000fe200078ec0ff */
[----:B------:R-:W-:Y:S01]  /*0fd0*/  IMAD R20, R20, 0xe39, RZ ;  /* 0x00000e3914147824 */ /* 0x000fe200078e02ff */
[----:B------:R-:W-:Y:S01]  /*0fe0*/  SHF.R.U32.HI R18, RZ, 0x9, R18 ;  /* 0x00000009ff127819 */ /* 0x000fe20000011612 */
[----:B------:R-:W-:Y:S01]  /*0ff0*/  USHF.L.U32 UR4, UR4, 0x1, URZ ;  /* 0x0000000104047899 */ /* 0x000fe200080006ff */
[----:B------:R-:W-:Y:S01]  /*1000*/  MOV R22, UR10 ;  /* 0x0000000a00167c02 */ /* 0x000fe20008000f00 */
[----:B------:R-:W-:Y:S01]  /*1010*/  IMAD R13, R13, 0x71d, RZ ;  /* 0x0000071d0d0d7824 */ /* 0x000fe200078e02ff */
[----:B------:R-:W-:Y:S01]  /*1020*/  SHF.R.U32.HI R28, RZ, 0x11, R19 ;  /* 0x00000011ff1c7819 */ /* 0x000fe20000011613 */
[----:B------:R-:W-:Y:S01]  /*1030*/  IMAD.U32 R36, RZ, RZ, UR5 ;  /* 0x00000005ff247e24 */ /* 0x000fe2000f8e00ff */
[----:B------:R-:W-:Y:S01]  /*1040*/  LOP3.LUT R19, R3, 0x700, RZ, 0xfc, !PT ;  /* 0x0000070003137812 */ /* 0x000fe200078efcff */
[----:B------:R-:W-:Y:S01]  /*1050*/  IMAD R17, R22, 0x2, R17 ;  /* 0x0000000216117824 */ /* 0x000fe200078e0211 */
[----:B------:R-:W-:Y:S01]  /*1060*/  PRMT R23, R18, 0x9910, RZ ;  /* 0x0000991012177816 */ /* 0x000fe200000000ff */
[----:B------:R-:W-:Y:S01]  /*1070*/  IMAD R28, R28, 0x900, R29 ;  /* 0x000009001c1c7824 */ /* 0x000fe200078e021d */
[----:B------:R-:W-:-:S02]  /*1080*/  LOP3.LUT R22, R19, 0xffff, RZ, 0xc0, !PT ;  /* 0x0000ffff13167812 */ /* 0x000fc400078ec0ff */
[----:B------:R-:W-:Y:S02]  /*1090*/  SHF.R.U32.HI R42, RZ, 0x10, R13 ;  /* 0x00000010ff2a7819 */ /* 0x000fe4000001160d */
[----:B------:R-:W-:Y:S01]  /*10a0*/  LOP3.LUT R18, R3, 0x2200, RZ, 0xfc, !PT ;  /* 0x0000220003127812 */ /* 0x000fe200078efcff */
[----:B------:R-:W0:Y:S01]  /*10b0*/  LDC.64 R12, c[0x0][0x388] ;  /* 0x0000e200ff0c7b82 */ /* 0x000e220000000a00 */
[----:B------:R-:W-:Y:S01]  /*10c0*/  MOV R19, R23 ;  /* 0x0000001700137202 */ /* 0x000fe20000000f00 */
[--C-:B------:R-:W-:Y:S01]  /*10d0*/  IMAD R42, R42, 0x900, R29.reuse ;  /* 0x000009002a2a7824 */ /* 0x100fe200078e021d */
[----:B------:R-:W-:Y:S01]  /*10e0*/  SHF.R.U32.HI R20, RZ, 0x11, R20 ;  /* 0x00000011ff147819 */ /* 0x000fe20000011614 */
[----:B------:R-:W-:Y:S01]  /*10f0*/  IMAD R22, R22, 0x71d, RZ ;  /* 0x0000071d16167824 */ /* 0x000fe200078e02ff */
[----:B------:R-:W-:Y:S01]  /*1100*/  LOP3.LUT R23, R18, 0xffff, RZ, 0xc0, !PT ;  /* 0x0000ffff12177812 */ /* 0x000fe200078ec0ff */
[----:B------:R-:W-:Y:S01]  /*1110*/  IMAD R18, R19, 0x3, RZ ;  /* 0x0000000313127824 */ /* 0x000fe200078e02ff */
[----:B------:R-:W-:Y:S01]  /*1120*/  LOP3.LUT P0, RZ, R16, UR6, RZ, 0xfc, !PT ;  /* 0x0000000610ff7c12 */ /* 0x000fe2000f80fcff */
[----:B------:R-:W-:Y:S01]  /*1130*/  IMAD R29, R20, 0x900, R29 ;  /* 0x00000900141d7824 */ /* 0x000fe200078e021d */
[C---:B------:R-:W-:Y:S01]  /*1140*/  LOP3.LUT R20, R3.reuse, 0x1000, RZ, 0xfc, !PT ;  /* 0x0000100003147812 */ /* 0x040fe200078efcff */
[----:B------:R-:W-:Y:S01]  /*1150*/  IMAD.MOV R18, RZ, RZ, -R18 ;  /* 0x000000ffff127224 */ /* 0x000fe200078e0a12 */
[----:B------:R-:W-:Y:S01]  /*1160*/  LOP3.LUT R21, R3, 0x1900, RZ, 0xfc, !PT ;  /* 0x0000190003157812 */ /* 0x000fe200078efcff */
[----:B------:R-:W-:Y:S01]  /*1170*/  IMAD R23, R23, 0xe39, RZ ;  /* 0x00000e3917177824 */ /* 0x000fe200078e02ff */
[----:B------:R-:W-:-:S02]  /*1180*/  LOP3.LUT R20, R20, 0xffff, RZ, 0xc0, !PT ;  /* 0x0000ffff14147812 */ /* 0x000fc400078ec0ff */
[----:B------:R-:W-:Y:S02]  /*1190*/  PRMT R18, R18, 0x7710, RZ ;  /* 0x0000771012127816 */ /* 0x000fe400000000ff */
[----:B------:R-:W-:Y:S01]  /*11a0*/  LOP3.LUT R16, R3, 0x1100, RZ, 0xfc, !PT ;  /* 0x0000110003107812 */ /* 0x000fe200078efcff */
[----:B------:R-:W-:Y:S01]  /*11b0*/  IMAD R19, R20, 0xe39, RZ ;  /* 0x00000e3914137824 */ /* 0x000fe200078e02ff */
[----:B------:R-:W-:Y:S02]  /*11c0*/  LOP3.LUT R20, R14, 0xffff, RZ, 0xc0, !PT ;  /* 0x0000ffff0e147812 */ /* 0x000fe400078ec0ff */
[----:B------:R-:W-:Y:S02]  /*11d0*/  IADD3 R14, PT, PT, R18, R3, RZ ;  /* 0x00000003120e7210 */ /* 0x000fe40007ffe0ff */
[----:B------:R-:W-:Y:S01]  /*11e0*/  LOP3.LUT R21, R21, 0xffff, RZ, 0xc0, !PT ;  /* 0x0000ffff15157812 */ /* 0x000fe200078ec0ff */
[----:B------:R-:W-:Y:S01]  /*11f0*/  IMAD R18, R20, 0x900, RZ ;  /* 0x0000090014127824 */ /* 0x000fe200078e02ff */
[----:B------:R-:W-:-:S02]  /*1200*/  LOP3.LUT R14, R14, 0xff, RZ, 0xc0, !PT ;  /* 0x000000ff0e0e7812 */ /* 0x000fc400078ec0ff */
[----:B------:R-:W-:Y:S01]  /*1210*/  LOP3.LUT R16, R16, 0xffff, RZ, 0xc0, !PT ;  /* 0x0000ffff10107812 */ /* 0x000fe200078ec0ff */
[----:B------:R-:W-:Y:S01]  /*1220*/  IMAD R21, R21, 0xe39, RZ ;  /* 0x00000e3915157824 */ /* 0x000fe200078e02ff */
[C---:B------:R-:W-:Y:S02]  /*1230*/  IADD3 R17, PT, PT, R14.reuse, R17, RZ ;  /* 0x000000110e117210 */ /* 0x040fe40007ffe0ff */
[----:B------:R-:W-:Y:S01]  /*1240*/  LOP3.LUT P3, RZ, R14, UR4, RZ, 0xfc, !PT ;  /* 0x000000040eff7c12 */ /* 0x000fe2000f86fcff */
[----:B------:R-:W-:Y:S01]  /*1250*/  IMAD R16, R16, 0xe39, RZ ;  /* 0x00000e3910107824 */ /* 0x000fe200078e02ff */
[----:B------:R-:W-:Y:S01]  /*1260*/  LOP3.LUT R14, R3, 0x800, RZ, 0xfc, !PT ;  /* 0x00000800030e7812 */ /* 0x000fe200078efcff */
[----:B------:R-:W-:Y:S01]  /*1270*/  IMAD R36, R36, -0xe, R17 ;  /* 0xfffffff224247824 */ /* 0x000fe200078e0211 */
[----:B------:R-:W-:Y:S01]  /*1280*/  LOP3.LUT R15, R15, R18, RZ, 0xfc, !PT ;  /* 0x000000120f0f7212 */ /* 0x000fe200078efcff */
[----:B------:R-:W-:Y:S01]  /*1290*/  UMOV UR4, URZ ;  /* 0x000000ff00047c82 */ /* 0x000fe20008000000 */
[C---:B------:R-:W-:Y:S01]  /*12a0*/  LOP3.LUT R17, R3.reuse, 0x1a00, RZ, 0xfc, !PT ;  /* 0x00001a0003117812 */ /* 0x040fe200078efcff */
[----:B------:R-:W-:Y:S01]  /*12b0*/  VIADD R36, R36, 0xfffffff1 ;  /* 0xfffffff124247836 */ /* 0x000fe20000000000 */
[----:B------:R-:W-:Y:S01]  /*12c0*/  LOP3.LUT R18, R3, 0x2300, RZ, 0xfc, !PT ;  /* 0x0000230003127812 */ /* 0x000fe200078efcff */
[----:B0-----:R-:W-:Y:S01]  /*12d0*/  IMAD.WIDE.U32 R12, R15, 0x4, R12 ;  /* 0x000000040f0c7825 */ /* 0x001fe200078e000c */
[----:B------:R-:W-:-:S02]  /*12e0*/  LOP3.LUT R14, R14, 0xffff, RZ, 0xc0, !PT ;  /* 0x0000ffff0e0e7812 */ /* 0x000fc400078ec0ff */
[----:B------:R-:W-:Y:S02]  /*12f0*/  LOP3.LUT R17, R17, 0xffff, RZ, 0xc0, !PT ;  /* 0x0000ffff11117812 */ /* 0x000fe400078ec0ff */
[----:B------:R-:W-:Y:S01]  /*1300*/  LOP3.LUT R18, R18, 0xffff, RZ, 0xc0, !PT ;  /* 0x0000ffff12127812 */ /* 0x000fe200078ec0ff */
[----:B------:R-:W-:Y:S01]  /*1310*/  IMAD R14, R14, 0xe39, RZ ;  /* 0x00000e390e0e7824 */ /* 0x000fe200078e02ff */
[----:B------:R-:W-:Y:S01]  /*1320*/  SHF.R.U32.HI R41, RZ, 0x10, R22 ;  /* 0x00000010ff297819 */ /* 0x000fe20000011616 */
[----:B------:R-:W-:Y:S01]  /*1330*/  IMAD R17, R17, 0xe39, RZ ;  /* 0x00000e3911117824 */ /* 0x000fe200078e02ff */
[----:B------:R-:W-:Y:S01]  /*1340*/  SHF.R.U32.HI R19, RZ, 0x11, R19 ;  /* 0x00000011ff137819 */ /* 0x000fe20000011613 */
[----:B------:R-:W-:Y:S01]  /*1350*/  IMAD R18, R18, 0xe39, RZ ;  /* 0x00000e3912127824 */ /* 0x000fe200078e02ff */
[----:B------:R-:W-:Y:S01]  /*1360*/  SHF.R.U32.HI R40, RZ, 0x11, R14 ;  /* 0x00000011ff287819 */ /* 0x000fe2000001160e */
[--C-:B------:R-:W-:Y:S01]  /*1370*/  IMAD R41, R41, 0x900, R32.reuse ;  /* 0x0000090029297824 */ /* 0x100fe200078e0220 */
[----:B------:R-:W-:Y:S01]  /*1380*/  SHF.R.U32.HI R31, RZ, 0x11, R21 ;  /* 0x00000011ff1f7819 */ /* 0x000fe20000011615 */
[----:B------:R-:W-:Y:S01]  /*1390*/  IMAD R30, R19, 0x900, R32 ;  /* 0x00000900131e7824 */ /* 0x000fe200078e0220 */
[----:B------:R-:W-:Y:S01]  /*13a0*/  SHF.R.U32.HI R14, RZ, 0x11, R16 ;  /* 0x00000011ff0e7819 */ /* 0x000fe20000011610 */
[----:B------:R-:W-:Y:S01]  /*13b0*/  IMAD R40, R40, 0x900, R35 ;  /* 0x0000090028287824 */ /* 0x000fe200078e0223 */
[----:B------:R-:W-:Y:S01]  /*13c0*/  SHF.R.U32.HI R34, RZ, 0x11, R17 ;  /* 0x00000011ff227819 */ /* 0x000fe20000011611 */
[----:B------:R-:W-:Y:S01]  /*13d0*/  IMAD R31, R31, 0x900, R32 ;  /* 0x000009001f1f7824 */ /* 0x000fe200078e0220 */
[----:B------:R-:W-:Y:S01]  /*13e0*/  SHF.R.U32.HI R21, RZ, 0x11, R23 ;  /* 0x00000011ff157819 */ /* 0x000fe20000011617 */
[----:B------:R-:W-:Y:S01]  /*13f0*/  HFMA2 R23, -RZ, RZ, 0, 0 ;  /* 0x00000000ff177431 */ /* 0x000fe200000001ff */
[----:B------:R-:W-:Y:S01]  /*1400*/  SHF.R.U32.HI R16, RZ, 0x11, R18 ;  /* 0x00000011ff107819 */ /* 0x000fe20000011612 */
[--C-:B------:R-:W-:Y:S01]  /*1410*/  IMAD R33, R14, 0x900, R35.reuse ;  /* 0x000009000e217824 */ /* 0x100fe200078e0223 */
[----:B------:R-:W-:Y:S01]  /*1420*/  IADD3 R48, P2, PT, R12, 0x120000, RZ ;  /* 0x001200000c307810 */ /* 0x000fe20007f5e0ff */
[--C-:B------:R-:W-:Y:S01]  /*1430*/  IMAD R34, R34, 0x900, R35.reuse ;  /* 0x0000090022227824 */ /* 0x100fe200078e0223 */
[----:B------:R-:W-:Y:S01]  /*1440*/  ISETP.GT.U32.AND P1, PT, R3, 0x23, PT ;  /* 0x000000230300780c */ /* 0x000fe20003f24070 */
[----:B------:R-:W-:Y:S01]  /*1450*/  IMAD R32, R21, 0x900, R32 ;  /* 0x0000090015207824 */ /* 0x000fe200078e0220 */
[----:B------:R-:W-:Y:S01]  /*1460*/  PLOP3.LUT P0, PT, P0, P3, PT, 0x2f, 0xf2 ;  /* 0x0000000000f2781c */ /* 0x000fe20000706577 */
[----:B------:R-:W-:-:S02]  /*1470*/  IMAD R35, R16, 0x900, R35 ;  /* 0x0000090010237824 */ /* 0x000fc400078e0223 */
[----:B--2---:R-:W-:-:S10]  /*1480*/  IMAD.X R49, RZ, RZ, R13, P2 ;  /* 0x000000ffff317224 */ /* 0x004fd400010e060d */
.L_x_2:
[----:B------:R-:W0:Y:S02]  /*1490*/  LDC.64 R12, c[0x0][0x388] ;  /* 0x0000e200ff0c7b82 */ /* 0x000e240000000a00 */
[----:B0-----:R-:W-:-:S04]  /*14a0*/  IMAD.WIDE.U32 R20, R43, 0x4, R12 ;  /* 0x000000042b147825 */ /* 0x001fc800078e000c */
[--C-:B------:R-:W-:Y:S02]  /*14b0*/  IMAD.WIDE.U32 R14, R42, 0x4, R12.reuse ;  /* 0x000000042a0e7825 */ /* 0x100fe400078e000c */
[----:B------:R-:W5:Y:S02]  /*14c0*/  LDG.E.CONSTANT R21, desc[UR8][R20.64] ;  /* 0x0000000814157981 */ /* 0x000f64000c1e9900 */
[----:B------:R-:W-:-:S04]  /*14d0*/  IMAD.WIDE.U32 R18, R47, 0x4, R12 ;  /* 0x000000042f127825 */ /* 0x000fc800078e000c */
[--C-:B------:R-:W-:Y:S02]  /*14e0*/  IMAD.WIDE.U32 R52, R45, 0x4, R12.reuse ;  /* 0x000000042d347825 */ /* 0x100fe400078e000c */
[----:B------:R-:W5:Y:S02]  /*14f0*/  LDG.E.CONSTANT R18, desc[UR8][R18.64] ;  /* 0x0000000812127981 */ /* 0x000f64000c1e9900 */
[--C-:B------:R-:W-:Y:S02]  /*1500*/  IMAD.WIDE.U32 R50, R44, 0x4, R12.reuse ;  /* 0x000000042c327825 */ /* 0x100fe400078e000c */
[----:B------:R0:W5:Y:S02]  /*1510*/  LDG.E.CONSTANT R20, desc[UR8][R14.64] ;  /* 0x000000080e147981 */ /* 0x000164000c1e9900 */
[--C-:B------:R-:W-:Y:S02]  /*1520*/  IMAD.WIDE.U32 R54, R40, 0x4, R12.reuse ;  /* 0x0000000428367825 */ /* 0x100fe400078e000c */
[----:B------:R-:W5:Y:S02]  /*1530*/  LDG.E.CONSTANT R51, desc[UR8][R50.64] ;  /* 0x0000000832337981 */ /* 0x000f64000c1e9900 */
[----:B------:R-:W-:-:S02]  /*1540*/  IMAD.WIDE.U32 R58, R41, 0x4, R12 ;  /* 0x00000004293a7825 */ /* 0x000fc400078e000c */
[----:B------:R1:W5:Y:S02]  /*1550*/  LDG.E.CONSTANT R19, desc[UR8][R52.64] ;  /* 0x0000000834137981 */ /* 0x000364000c1e9900 */
[--C-:B0-----:R-:W-:Y:S02]  /*1560*/  IMAD.WIDE.U32 R14, R38, 0x4, R12.reuse ;  /* 0x00000004260e7825 */ /* 0x101fe400078e000c */
[----:B------:R0:W5:Y:S02]  /*1570*/  LDG.E.CONSTANT R22, desc[UR8][R54.64] ;  /* 0x0000000836167981 */ /* 0x000164000c1e9900 */
[--C-:B------:R-:W-:Y:S02]  /*1580*/  IMAD.WIDE.U32 R16, R46, 0x4, R12.reuse ;  /* 0x000000042e107825 */ /* 0x100fe400078e000c */
[----:B------:R2:W5:Y:S02]  /*1590*/  LDG.E.CONSTANT R50, desc[UR8][R58.64] ;  /* 0x000000083a327981 */ /* 0x000564000c1e9900 */
[----:B-1----:R-:W-:-:S02]  /*15a0*/  IMAD.WIDE.U32 R52, R6, 0x4, R12 ;  /* 0x0000000406347825 */ /* 0x002fc400078e000c */
[----:B------:R1:W5:Y:S02]  /*15b0*/  LDG.E.CONSTANT R37, desc[UR8][R14.64] ;  /* 0x000000080e257981 */ /* 0x000364000c1e9900 */
[--C-:B0-----:R-:W-:Y:S02]  /*15c0*/  IMAD.WIDE.U32 R54, R24, 0x4, R12.reuse ;  /* 0x0000000418367825 */ /* 0x101fe400078e000c */
[----:B------:R0:W5:Y:S02]  /*15d0*/  LDG.E.CONSTANT R52, desc[UR8][R52.64] ;  /* 0x0000000834347981 */ /* 0x000164000c1e9900 */
[--C-:B------:R-:W-:Y:S02]  /*15e0*/  IMAD.WIDE.U32 R56, R39, 0x4, R12.reuse ;  /* 0x0000000427387825 */ /* 0x100fe400078e000c */
[----:B------:R0:W5:Y:S02]  /*15f0*/  LDG.E.CONSTANT R54, desc[UR8][R54.64] ;  /* 0x0000000836367981 */ /* 0x000164000c1e9900 */
[----:B--2---:R-:W-:-:S02]  /*1600*/  IMAD.WIDE.U32 R58, R9, 0x4, R12 ;  /* 0x00000004093a7825 */ /* 0x004fc400078e000c */
[----:B------:R0:W5:Y:S02]  /*1610*/  LDG.E.CONSTANT R17, desc[UR8][R16.64] ;  /* 0x0000000810117981 */ /* 0x000164000c1e9900 */
[----:B-1----:R-:W-:Y:S02]  /*1620*/  IMAD.WIDE.U32 R14, R27, 0x4, R12 ;  /* 0x000000041b0e7825 */ /* 0x002fe400078e000c */
[----:B------:R0:W5:Y:S04]  /*1630*/  LDG.E.CONSTANT R56, desc[UR8][R56.64] ;  /* 0x0000000838387981 */ /* 0x000168000c1e9900 */
[----:B------:R0:W5:Y:S04]  /*1640*/  LDG.E.CONSTANT R53, desc[UR8][R58.64] ;  /* 0x000000083a357981 */ /* 0x000168000c1e9900 */
[----:B------:R0:W5:Y:S01]  /*1650*/  LDG.E.CONSTANT R55, desc[UR8][R14.64] ;  /* 0x000000080e377981 */ /* 0x000162000c1e9900 */
[----:B------:R-:W-:Y:S01]  /*1660*/  BSSY.RECONVERGENT B0, `(.L_x_0) ;  /* 0x000000c000007945 */ /* 0x000fe20003800200 */
[----:B------:R-:W-:Y:S06]  /*1670*/  BAR.SYNC.DEFER_BLOCKING 0x0 ;  /* 0x0000000000007b1d */ /* 0x000fec0000010000 */
[----:B------:R-:W-:Y:S05]  /*1680*/  @P1 BRA `(.L_x_1) ;  /* 0x0000000000241947 */ /* 0x000fea0003800000 */
[----:B0-----:R-:W0:Y:S01]  /*1690*/  @!P0 LDC.64 R14, c[0x0][0x380] ;  /* 0x0000e000ff0e8b82 */ /* 0x001e220000000a00 */
[----:B------:R-:W-:Y:S02]  /*16a0*/  HFMA2 R16, -RZ, RZ, 0, 0 ;  /* 0x00000000ff107431 */ /* 0x000fe400000001ff */
[----:B0-----:R-:W-:-:S05]  /*16b0*/  @!P0 IMAD.WIDE R14, R36, 0x4, R14 ;  /* 0x00000004240e8825 */ /* 0x001fca00078e020e */
[----:B------:R-:W2:Y:S01]  /*16c0*/  @!P0 LDG.E.CONSTANT R16, desc[UR8][R14.64] ;  /* 0x000000080e108981 */ /* 0x000ea2000c1e9900 */
[----:B------:R-:W0:Y:S01]  /*16d0*/  S2UR UR6, SR_CgaCtaId ;  /* 0x00000000000679c3 */ /* 0x000e220000008800 */
[----:B------:R-:W-:Y:S02]  /*16e0*/  UMOV UR5, 0x400 ;  /* 0x0000040000057882 */ /* 0x000fe40000000000 */
[----:B0-----:R-:W-:-:S06]  /*16f0*/  ULEA UR5, UR6, UR5, 0x18 ;  /* 0x0000000506057291 */ /* 0x001fcc000f8ec0ff */
[----:B------:R-:W-:-:S05]  /*1700*/  LEA R3, R3, UR5, 0x2 ;  /* 0x0000000503037c11 */ /* 0x000fca000f8e10ff */
[----:B--2---:R1:W-:Y:S02]  /*1710*/  STS [R3], R16 ;  /* 0x0000001003007388 */ /* 0x0043e40000000800 */
.L_x_1:
[----:B------:R-:W-:Y:S05]  /*1720*/  BSYNC.RECONVERGENT B0 ;  /* 0x0000000000007941 */ /* 0x000fea0003800200 */
.L_x_0:
[--C-:B0-----:R-:W-:Y:S01]  /*1730*/  IMAD.WIDE.U32 R58, R33, 0x4, R12.reuse ;  /* 0x00000004213a7825 */ /* 0x101fe200078e000c */
[----:B-1----:R-:W0:Y:S01]  /*1740*/  S2R R3, SR_TID.X ;  /* 0x0000000000037919 */ /* 0x002e220000002100 */
[----:B------:R-:W1:Y:S01]  /*1750*/  S2UR UR7, SR_CgaCtaId ;  /* 0x00000000000779c3 */ /* 0x000e620000008800 */
[----:B------:R-:W-:Y:S01]  /*1760*/  UMOV UR6, 0x400 ;  /* 0x0000040000067882 */ /* 0x000fe20000000000 */
[----:B------:R-:W-:Y:S01]  /*1770*/  IMAD.WIDE.U32 R14, R30, 0x4, R12 ;  /* 0x000000041e0e7825 */ /* 0x000fe200078e000c */
[----:B------:R-:W2:Y:S04]  /*1780*/  LDG.E.CONSTANT R61, desc[UR8][R48.64+-0x120000] ;  /* 0xee000008303d7981 */ /* 0x000ea8000c1e9900 */
[----:B------:R-:W3:Y:S01]  /*1790*/  LDG.E.CONSTANT R58, desc[UR8][R58.64] ;  /* 0x000000083a3a7981 */ /* 0x000ee2000c1e9900 */
[----:B------:R-:W-:-:S03]  /*17a0*/  UIADD3 UR5, UPT, UPT, UR6, 0x90, URZ ;  /* 0x0000009006057890 */ /* 0x000fc6000fffe0ff */
[----:B------:R4:W2:Y:S04]  /*17b0*/  LDG.E.CONSTANT R57, desc[UR8][R14.64] ;  /* 0x000000080e397981 */ /* 0x0008a8000c1e9900 */
[----:B------:R-:W2:Y:S01]  /*17c0*/  LDG.E.CONSTANT R60, desc[UR8][R48.64+-0x90000] ;  /* 0xf7000008303c7981 */ /* 0x000ea2000c1e9900 */
[----:B-1----:R-:W-:Y:S01]  /*17d0*/  ULEA UR5, UR7, UR5, 0x18 ;  /* 0x0000000507057291 */ /* 0x002fe2000f8ec0ff */
[----:B----4-:R-:W-:-:S05]  /*17e0*/  IMAD.WIDE.U32 R14, R2, 0x4, R12 ;  /* 0x00000004020e7825 */ /* 0x010fca00078e000c */
[----:B0-----:R-:W-:-:S05]  /*17f0*/  LEA R16, R3, UR5, 0x2 ;  /* 0x0000000503107c11 */ /* 0x001fca000f8e10ff */
[----:B-----5:R-:W-:Y:S04]  /*1800*/  STS [R16+0x400], R18 ;  /* 0x0004001210007388 */ /* 0x020fe80000000800 */
[----:B------:R0:W-:Y:S04]  /*1810*/  STS [R16+0xc00], R19 ;  /* 0x000c001310007388 */ /* 0x0001e80000000800 */
[----:B------:R1:W-:Y:S01]  /*1820*/  STS [R16+0x800], R17 ;  /* 0x0008001110007388 */ /* 0x0003e20000000800 */
[----:B0-----:R-:W-:-:S03]  /*1830*/  IMAD.WIDE.U32 R18, R4, 0x4, R12 ;  /* 0x0000000404127825 */ /* 0x001fc600078e000c */
[----:B-1----:R0:W4:Y:S04]  /*1840*/  LDG.E.CONSTANT R17, desc[UR8][R14.64] ;  /* 0x000000080e117981 */ /* 0x002128000c1e9900 */
[----:B------:R-:W4:Y:S01]  /*1850*/  LDG.E.CONSTANT R18, desc[UR8][R18.64] ;  /* 0x0000000812127981 */ /* 0x000f22000c1e9900 */
[----:B0-----:R-:W-:-:S03]  /*1860*/  IMAD.WIDE.U32 R14, R7, 0x4, R12 ;  /* 0x00000004070e7825 */ /* 0x001fc600078e000c */
[----:B------:R-:W-:Y:S04]  /*1870*/  STS [R16+0x1400], R21 ;  /* 0x0014001510007388 */ /* 0x000fe80000000800 */
[----:B------:R0:W4:Y:S04]  /*1880*/  LDG.E.CONSTANT R19, desc[UR8][R14.64] ;  /* 0x000000080e137981 */ /* 0x000128000c1e9900 */
[----:B------:R1:W-:Y:S01]  /*1890*/  STS [R16+0x1800], R20 ;  /* 0x0018001410007388 */ /* 0x0003e20000000800 */
[----:B0-----:R-:W-:-:S03]  /*18a0*/  IMAD.WIDE.U32 R14, R28, 0x4, R12 ;  /* 0x000000041c0e7825 */ /* 0x001fc600078e000c */
[----:B------:R-:W-:Y:S01]  /*18b0*/  STS [R16+0x1000], R51 ;  /* 0x0010003310007388 */ /* 0x000fe20000000800 */
[----:B-1----:R-:W-:-:S03]  /*18c0*/  IMAD.WIDE.U32 R20, R10, 0x4, R12 ;  /* 0x000000040a147825 */ /* 0x002fc600078e000c */
[----:B------:R0:W-:Y:S04]  /*18d0*/  STS [R16+0x1c00], R50 ;  /* 0x001c003210007388 */ /* 0x0001e80000000800 */
[----:B------:R1:W-:Y:S04]  /*18e0*/  STS [R16+0x2000], R22 ;  /* 0x0020001610007388 */ /* 0x0003e80000000800 */
[----:B------:R-:W4:Y:S01]  /*18f0*/  LDG.E.CONSTANT R20, desc[UR8][R20.64] ;  /* 0x0000000814147981 */ /* 0x000f22000c1e9900 */
[----:B0-----:R-:W-:-:S03]  /*1900*/  IMAD.WIDE.U32 R50, R25, 0x4, R12 ;  /* 0x0000000419327825 */ /* 0x001fc600078e000c */
[----:B-1----:R0:W4:Y:S04]  /*1910*/  LDG.E.CONSTANT R22, desc[UR8][R14.64] ;  /* 0x000000080e167981 */ /* 0x002128000c1e9900 */
[----:B------:R1:W4:Y:S01]  /*1920*/  LDG.E.CONSTANT R21, desc[UR8][R50.64] ;  /* 0x0000000832157981 */ /* 0x000322000c1e9900 */
[----:B0-----:R-:W-:-:S03]  /*1930*/  IMAD.WIDE.U32 R14, R31, 0x4, R12 ;  /* 0x000000041f0e7825 */ /* 0x001fc600078e000c */
[----:B------:R0:W-:Y:S01]  /*1940*/  STS [R16+0x2c00], R37 ;  /* 0x002c002510007388 */ /* 0x0001e20000000800 */
[----:B-1----:R-:W-:-:S03]  /*1950*/  IMAD.WIDE.U32 R50, R34, 0x4, R12 ;  /* 0x0000000422327825 */ /* 0x002fc600078e000c */
[----:B------:R-:W-:Y:S04]  /*1960*/  STS [R16+0x3000], R52 ;  /* 0x0030003410007388 */ /* 0x000fe80000000800 */
[----:B------:R1:W-:Y:S04]  /*1970*/  STS [R16+0x3400], R53 ;  /* 0x0034003510007388 */ /* 0x0003e80000000800 */
[----:B0-----:R0:W4:Y:S04]  /*1980*/  LDG.E.CONSTANT R37, desc[UR8][R14.64] ;  /* 0x000000080e257981 */ /* 0x001128000c1e9900 */
[----:B------:R-:W4:Y:S01]  /*1990*/  LDG.E.CONSTANT R50, desc[UR8][R50.64] ;  /* 0x0000000832327981 */ /* 0x000f22000c1e9900 */
[----:B-1----:R-:W-:-:S04]  /*19a0*/  IMAD.WIDE.U32 R52, R5, 0x4, R12 ;  /* 0x0000000405347825 */ /* 0x002fc800078e000c */
[--C-:B0-----:R-:W-:Y:S01]  /*19b0*/  IMAD.WIDE.U32 R14, R0, 0x4, R12.reuse ;  /* 0x00000004000e7825 */ /* 0x101fe200078e000c */
[----:B------:R-:W-:Y:S04]  /*19c0*/  STS [R16+0x3800], R54 ;  /* 0x0038003610007388 */ /* 0x000fe80000000800 */
[----:B------:R0:W4:Y:S04]  /*19d0*/  LDG.E.CONSTANT R51, desc[UR8][R14.64] ;  /* 0x000000080e337981 */ /* 0x000128000c1e9900 */
[----:B------:R1:W-:Y:S04]  /*19e0*/  STS [R16+0x3c00], R55 ;  /* 0x003c003710007388 */ /* 0x0003e80000000800 */
[----:B------:R-:W4:Y:S01]  /*19f0*/  LDG.E.CONSTANT R52, desc[UR8][R52.64] ;  /* 0x0000000834347981 */ /* 0x000f22000c1e9900 */
[----:B0-----:R-:W-:-:S04]  /*1a00*/  IMAD.WIDE.U32 R14, R8, 0x4, R12 ;  /* 0x00000004080e7825 */ /* 0x001fc800078e000c */
[--C-:B-1----:R-:W-:Y:S01]  /*1a10*/  IMAD.WIDE.U32 R54, R11, 0x4, R12.reuse ;  /* 0x000000040b367825 */ /* 0x102fe200078e000c */
[----:B------:R0:W4:Y:S05]  /*1a20*/  LDG.E.CONSTANT R53, desc[UR8][R14.64] ;  /* 0x000000080e357981 */ /* 0x00012a000c1e9900 */
[----:B------:R-:W4:Y:S01]  /*1a30*/  LDG.E.CONSTANT R54, desc[UR8][R54.64] ;  /* 0x0000000836367981 */ /* 0x000f22000c1e9900 */
[----:B0-----:R-:W-:-:S05]  /*1a40*/  IMAD.WIDE.U32 R14, R26, 0x4, R12 ;  /* 0x000000041a0e7825 */ /* 0x001fca00078e000c */
[----:B------:R0:W4:Y:S04]  /*1a50*/  LDG.E.CONSTANT R55, desc[UR8][R14.64] ;  /* 0x000000080e377981 */ /* 0x000128000c1e9900 */
[----:B------:R1:W-:Y:S01]  /*1a60*/  STS [R16+0x2800], R56 ;  /* 0x0028003810007388 */ /* 0x0003e20000000800 */
[----:B0-----:R-:W-:-:S05]  /*1a70*/  IMAD.WIDE.U32 R14, R29, 0x4, R12 ;  /* 0x000000041d0e7825 */ /* 0x001fca00078e000c */
[----:B-1----:R0:W4:Y:S02]  /*1a80*/  LDG.E.CONSTANT R56, desc[UR8][R14.64] ;  /* 0x000000080e387981 */ /* 0x002124000c1e9900 */
[----:B0-----:R-:W-:-:S04]  /*1a90*/  IMAD.WIDE.U32 R14, R32, 0x4, R12 ;  /* 0x00000004200e7825 */ /* 0x001fc800078e000c */
[----:B------:R-:W-:Y:S01]  /*1aa0*/  IMAD.WIDE.U32 R12, R35, 0x4, R12 ;  /* 0x00000004230c7825 */ /* 0x000fe200078e000c */
[----:B------:R-:W4:Y:S05]  /*1ab0*/  LDG.E.CONSTANT R59, desc[UR8][R14.64] ;  /* 0x000000080e3b7981 */ /* 0x000f2a000c1e9900 */
[----:B------:R-:W4:Y:S04]  /*1ac0*/  LDG.E.CONSTANT R13, desc[UR8][R12.64] ;  /* 0x000000080c0d7981 */ /* 0x000f28000c1e9900 */
[----:B------:R-:W4:Y:S04]  /*1ad0*/  LDG.E.CONSTANT R15, desc[UR8][R48.64+0x90000] ;  /* 0x09000008300f7981 */ /* 0x000f28000c1e9900 */
[----:B---3--:R0:W-:Y:S04]  /*1ae0*/  STS [R16+0x4400], R58 ;  /* 0x0044003a10007388 */ /* 0x0081e80000000800 */
[----:B0-----:R-:W3:Y:S04]  /*1af0*/  LDG.E.CONSTANT R58, desc[UR8][R48.64] ;  /* 0x00000008303a7981 */ /* 0x001ee8000c1e9900 */
[----:B--2---:R-:W-:Y:S04]  /*1b00*/  STS [R16+0x4000], R57 ;  /* 0x0040003910007388 */ /* 0x004fe80000000800 */
[----:B------:R-:W-:Y:S04]  /*1b10*/  STS [R16], R61 ;  /* 0x0000003d10007388 */ /* 0x000fe80000000800 */
[----:B------:R-:W-:Y:S01]  /*1b20*/  STS [R16+0x2400], R60 ;  /* 0x0024003c10007388 */ /* 0x000fe20000000800 */
[----:B------:R-:W-:-:S03]  /*1b30*/  ULEA UR6, UR7, UR6, 0x18 ;  /* 0x0000000607067291 */ /* 0x000fc6000f8ec0ff */
[----:B----4-:R-:W-:Y:S04]  /*1b40*/  STS [R16+0x4c00], R17 ;  /* 0x004c001110007388 */ /* 0x010fe80000000800 */
[----:B------:R-:W-:Y:S04]  /*1b50*/  STS [R16+0x5000], R18 ;  /* 0x0050001210007388 */ /* 0x000fe80000000800 */
[----:B------:R-:W-:Y:S04]  /*1b60*/  STS [R16+0x5400], R19 ;  /* 0x0054001310007388 */ /* 0x000fe80000000800 */
[----:B------:R-:W-:Y:S04]  /*1b70*/  STS [R16+0x5800], R20 ;  /* 0x0058001410007388 */ /* 0x000fe80000000800 */
[----:B------:R-:W-:Y:S04]  /*1b80*/  STS [R16+0x6000], R22 ;  /* 0x0060001610007388 */ /* 0x000fe80000000800 */
[----:B------:R-:W-:Y:S04]  /*1b90*/  STS [R16+0x5c00], R21 ;  /* 0x005c001510007388 */ /* 0x000fe80000000800 */
[----:B------:R0:W-:Y:S04]  /*1ba0*/  STS [R16+0x6400], R37 ;  /* 0x0064002510007388 */ /* 0x0001e80000000800 */
[----:B------:R-:W-:Y:S04]  /*1bb0*/  STS [R16+0x6800], R50 ;  /* 0x0068003210007388 */ /* 0x000fe80000000800 */
        /* <DEDUP_REMOVED lines=8> */
[----:B------:R-:W-:Y:S01]  /*1c40*/  STS [R16+0x6c00], R15 ;  /* 0x006c000f10007388 */ /* 0x000fe20000000800 */
[----:B0-----:R-:W-:-:S03]  /*1c50*/  IMAD R37, R3, 0x8c, R16 ;  /* 0x0000008c03257824 */ /* 0x001fc600078e0210 */
[----:B---3--:R-:W-:Y:S01]  /*1c60*/  STS [R16+0x4800], R58 ;  /* 0x0048003a10007388 */ /* 0x008fe20000000800 */
[----:B------:R-:W-:Y:S06]  /*1c70*/  BAR.SYNC.DEFER_BLOCKING 0x0 ;  /* 0x0000000000007b1d */ /* 0x000fec0000010000 */
[----:B------:R-:W-:Y:S04]  /*1c80*/  LDS R20, [R37] ;  /* 0x0000000025147984 */ /* 0x000fe80000000800 */
[----:B------:R-:W0:Y:S04]  /*1c90*/  LDS.128 R16, [UR6] ;  /* 0x00000006ff107984 */ /* 0x000e280008000c00 */
[----:B------:R-:W1:Y:S04]  /*1ca0*/  LDS R55, [R37+0x4] ;  /* 0x0000040025377984 */ /* 0x000e680000000800 */
[----:B------:R-:W2:Y:S04]  /*1cb0*/  LDS R54, [R37+0x8] ;  /* 0x0000080025367984 */ /* 0x000ea80000000800 */
[----:B------:R-:W3:Y:S04]  /*1cc0*/  LDS R56, [R37+0xc] ;  /* 0x00000c0025387984 */ /* 0x000ee80000000800 */
[----:B------:R-:W-:Y:S04]  /*1cd0*/  LDS R57, [R37+0x10] ;  /* 0x0000100025397984 */ /* 0x000fe80000000800 */
[----:B------:R-:W4:Y:S04]  /*1ce0*/  LDS.128 R12, [UR6+0x10] ;  /* 0x00001006ff0c7984 */ /* 0x000f280008000c00 */
[----:B------:R-:W4:Y:S04]  /*1cf0*/  LDS R52, [R37+0x14] ;  /* 0x0000140025347984 */ /* 0x000f280000000800 */
[----:B------:R-:W4:Y:S04]  /*1d00*/  LDS R51, [R37+0x18] ;  /* 0x0000180025337984 */ /* 0x000f280000000800 */
[----:B------:R-:W4:Y:S04]  /*1d10*/  LDS R50, [R37+0x1c] ;  /* 0x00001c0025327984 */ /* 0x000f280000000800 */
[----:B------:R-:W-:Y:S01]  /*1d20*/  LDS R53, [R37+0x20] ;  /* 0x0000200025357984 */ /* 0x000fe20000000800 */
[----:B0-----:R-:W-:-:S03]  /*1d30*/  FFMA R16, R16, R20, R23 ;  /* 0x0000001410107223 */ /* 0x001fc60000000017 */
[----:B------:R-:W-:Y:S04]  /*1d40*/  LDS R58, [R37+0x34] ;  /* 0x00003400253a7984 */ /* 0x000fe80000000800 */
[----:B------:R-:W0:Y:S01]  /*1d50*/  LDS.128 R20, [UR6+0x20] ;  /* 0x00002006ff147984 */ /* 0x000e220008000c00 */
[----:B-1----:R-:W-:-:S03]  /*1d60*/  FFMA R17, R55, R17, R16 ;  /* 0x0000001137117223 */ /* 0x002fc60000000010 */
[----:B------:R-:W-:Y:S01]  /*1d70*/  LDS R55, [R37+0x28] ;  /* 0x0000280025377984 */ /* 0x000fe20000000800 */
[----:B--2---:R-:W-:-:S03]  /*1d80*/  FFMA R17, R54, R18, R17 ;  /* 0x0000001236117223 */ /* 0x004fc60000000011 */
[----:B------:R-:W1:Y:S01]  /*1d90*/  LDS R54, [R37+0x24] ;  /* 0x0000240025367984 */ /* 0x000e620000000800 */
[----:B---3--:R-:W-:-:S03]  /*1da0*/  FFMA R17, R56, R19, R17 ;  /* 0x0000001338117223 */ /* 0x008fc60000000011 */
[----:B------:R-:W2:Y:S01]  /*1db0*/  LDS R56, [R37+0x2c] ;  /* 0x00002c0025387984 */ /* 0x000ea20000000800 */
[----:B----4-:R-:W-:-:S03]  /*1dc0*/  FFMA R17, R12, R57, R17 ;  /* 0x000000390c117223 */ /* 0x010fc60000000011 */
[----:B------:R-:W-:Y:S01]  /*1dd0*/  LDS R57, [R37+0x30] ;  /* 0x0000300025397984 */ /* 0x000fe20000000800 */
[----:B------:R-:W-:-:S03]  /*1de0*/  FFMA R52, R52, R13, R17 ;  /* 0x0000000d34347223 */ /* 0x000fc60000000011 */
[----:B------:R-:W3:Y:S01]  /*1df0*/  LDS.128 R16, [UR6+0x30] ;  /* 0x00003006ff107984 */ /* 0x000ee20008000c00 */
[----:B------:R-:W-:-:S03]  /*1e00*/  FFMA R51, R51, R14, R52 ;  /* 0x0000000e33337223 */ /* 0x000fc60000000034 */
[----:B------:R-:W-:Y:S01]  /*1e10*/  LDS R52, [R37+0x44] ;  /* 0x0000440025347984 */ /* 0x000fe20000000800 */
[----:B------:R-:W-:-:S03]  /*1e20*/  FFMA R15, R50, R15, R51 ;  /* 0x0000000f320f7223 */ /* 0x000fc60000000033 */
[----:B------:R-:W4:Y:S04]  /*1e30*/  LDS R51, [R37+0x38] ;  /* 0x0000380025337984 */ /* 0x000f280000000800 */
[----:B------:R-:W4:Y:S01]  /*1e40*/  LDS R50, [R37+0x3c] ;  /* 0x00003c0025327984 */ /* 0x000f220000000800 */
[----:B0-----:R-:W-:-:S03]  /*1e50*/  FFMA R59, R20, R53, R15 ;  /* 0x00000035143b7223 */ /* 0x001fc6000000000f */
[----:B------:R-:W-:Y:S04]  /*1e60*/  LDS R53, [R37+0x40] ;  /* 0x0000400025357984 */ /* 0x000fe80000000800 */
[----:B------:R-:W0:Y:S01]  /*1e70*/  LDS.128 R12, [UR6+0x40] ;  /* 0x00004006ff0c7984 */ /* 0x000e220008000c00 */
[----:B-1----:R-:W-:-:S03]  /*1e80*/  FFMA R54, R54, R21, R59 ;  /* 0x0000001536367223 */ /* 0x002fc6000000003b */
[----:B------:R-:W-:Y:S01]  /*1e90*/  LDS R59, [R37+0x60] ;  /* 0x00006000253b7984 */ /* 0x000fe20000000800 */
[----:B------:R-:W-:-:S03]  /*1ea0*/  FFMA R55, R55, R22, R54 ;  /* 0x0000001637377223 */ /* 0x000fc60000000036 */
[----:B------:R-:W-:Y:S01]  /*1eb0*/  LDS R54, [R37+0x4c] ;  /* 0x00004c0025367984 */ /* 0x000fe20000000800 */
[----:B--2---:R-:W-:-:S03]  /*1ec0*/  FFMA R23, R56, R23, R55 ;  /* 0x0000001738177223 */ /* 0x004fc60000000037 */
[----:B------:R-:W1:Y:S01]  /*1ed0*/  LDS R55, [R37+0x48] ;  /* 0x0000480025377984 */ /* 0x000e620000000800 */
[----:B---3--:R-:W-:-:S03]  /*1ee0*/  FFMA R23, R16, R57, R23 ;  /* 0x0000003910177223 */ /* 0x008fc60000000017 */
[----:B------:R-:W-:Y:S01]  /*1ef0*/  LDS R56, [R37+0x54] ;  /* 0x0000540025387984 */ /* 0x000fe20000000800 */
[----:B------:R-:W-:-:S03]  /*1f00*/  FFMA R58, R58, R17, R23 ;  /* 0x000000113a3a7223 */ /* 0x000fc60000000017 */
[----:B------:R-:W-:Y:S04]  /*1f10*/  LDS R57, [R37+0x50] ;  /* 0x0000500025397984 */ /* 0x000fe80000000800 */
[----:B------:R-:W2:Y:S01]  /*1f20*/  LDS.128 R20, [UR6+0x50] ;  /* 0x00005006ff147984 */ /* 0x000ea20008000c00 */
[----:B----4-:R-:W-:-:S04]  /*1f30*/  FFMA R51, R51, R18, R58 ;  /* 0x0000001233337223 */ /* 0x010fc8000000003a */
[----:B------:R-:W-:Y:S02]  /*1f40*/  FFMA R19, R50, R19, R51 ;  /* 0x0000001332137223 */ /* 0x000fe40000000033 */
[----:B------:R-:W3:Y:S04]  /*1f50*/  LDS R51, [R37+0x58] ;  /* 0x0000580025337984 */ /* 0x000ee80000000800 */
[----:B------:R-:W4:Y:S01]  /*1f60*/  LDS R50, [R37+0x5c] ;  /* 0x00005c0025327984 */ /* 0x000f220000000800 */
[----:B0-----:R-:W-:-:S03]  /*1f70*/  FFMA R19, R12, R53, R19 ;  /* 0x000000350c137223 */ /* 0x001fc60000000013 */
[----:B------:R-:W-:Y:S01]  /*1f80*/  LDS R53, [R37+0x68] ;  /* 0x0000680025357984 */ /* 0x000fe20000000800 */
[----:B------:R-:W-:-:S03]  /*1f90*/  FFMA R12, R52, R13, R19 ;  /* 0x0000000d340c7223 */ /* 0x000fc60000000013 */
[----:B------:R-:W0:Y:S04]  /*1fa0*/  LDS.128 R16, [UR6+0x60] ;  /* 0x00006006ff107984 */ /* 0x000e280008000c00 */
[----:B------:R-:W0:Y:S01]  /*1fb0*/  LDS R52, [R37+0x64] ;  /* 0x0000640025347984 */ /* 0x000e220000000800 */
[----:B-1----:R-:W-:-:S04]  /*1fc0*/  FFMA R55, R55, R14, R12 ;  /* 0x0000000e37377223 */ /* 0x002fc8000000000c */
[----:B------:R-:W-:Y:S02]  /*1fd0*/  FFMA R15, R54, R15, R55 ;  /* 0x0000000f360f7223 */ /* 0x000fe40000000037 */
[----:B------:R-:W1:Y:S04]  /*1fe0*/  LDS R54, [R37+0x6c] ;  /* 0x00006c0025367984 */ /* 0x000e680000000800 */
[----:B------:R-:W-:Y:S01]  /*1ff0*/  LDS R55, [R37+0x70] ;  /* 0x0000700025377984 */ /* 0x000fe20000000800 */
[----:B--2---:R-:W-:-:S04]  /*2000*/  FFMA R15, R20, R57, R15 ;  /* 0x00000039140f7223 */ /* 0x004fc8000000000f */
[----:B------:R-:W-:Y:S02]  /*2010*/  FFMA R56, R56, R21, R15 ;  /* 0x0000001538387223 */ /* 0x000fe4000000000f */
[----:B------:R-:W2:Y:S02]  /*2020*/  LDS.128 R12, [UR6+0x70] ;  /* 0x00007006ff0c7984 */ /* 0x000ea40008000c00 */
[----:B---3--:R-:W-:Y:S02]  /*2030*/  FFMA R51, R51, R22, R56 ;  /* 0x0000001633337223 */ /* 0x008fe40000000038 */
[----:B------:R-:W3:Y:S02]  /*2040*/  LDS R56, [R37+0x74] ;  /* 0x0000740025387984 */ /* 0x000ee40000000800 */
[----:B----4-:R-:W-:Y:S02]  /*2050*/  FFMA R23, R50, R23, R51 ;  /* 0x0000001732177223 */ /* 0x010fe40000000033 */
[----:B------:R-:W4:Y:S04]  /*2060*/  LDS R51, [R37+0x78] ;  /* 0x0000780025337984 */ /* 0x000f280000000800 */
[----:B------:R-:W-:Y:S01]  /*2070*/  LDS R50, [R37+0x84] ;  /* 0x0000840025327984 */ /* 0x000fe20000000800 */
[----:B0-----:R-:W-:-:S03]  /*2080*/  FFMA R23, R16, R59, R23 ;  /* 0x0000003b10177223 */ /* 0x001fc60000000017 */
[----:B------:R-:W0:Y:S01]  /*2090*/  LDS R16, [R37+0x7c] ;  /* 0x00007c0025107984 */ /* 0x000e220000000800 */
[----:B------:R-:W-:-:S03]  /*20a0*/  FFMA R52, R52, R17, R23 ;  /* 0x0000001134347223 */ /* 0x000fc60000000017 */
[----:B------:R-:W-:Y:S04]  /*20b0*/  LDS R17, [R37+0x80] ;  /* 0x0000800025117984 */ /* 0x000fe80000000800 */
[----:B------:R-:W0:Y:S01]  /*20c0*/  LDS.128 R20, [UR6+0x80] ;  /* 0x00008006ff147984 */ /* 0x000e220008000c00 */
[----:B------:R-:W-:-:S03]  /*20d0*/  FFMA R57, R53, R18, R52 ;  /* 0x0000001235397223 */ /* 0x000fc60000000034 */
[----:B------:R-:W0:Y:S04]  /*20e0*/  LDS R53, [R37+0x88] ;  /* 0x0000880025357984 */ /* 0x000e280000000800 */
[----:B------:R-:W0:Y:S01]  /*20f0*/  LDS R18, [R37+0x8c] ;  /* 0x00008c0025127984 */ /* 0x000e220000000800 */
[----:B-1----:R-:W-:-:S04]  /*2100*/  FFMA R19, R54, R19, R57 ;  /* 0x0000001336137223 */ /* 0x002fc80000000039 */
[----:B--2---:R-:W-:-:S04]  /*2110*/  FFMA R19, R12, R55, R19 ;  /* 0x000000370c137223 */ /* 0x004fc80000000013 */
[----:B---3--:R-:W-:-:S04]  /*2120*/  FFMA R56, R56, R13, R19 ;  /* 0x0000000d38387223 */ /* 0x008fc80000000013 */
[----:B----4-:R-:W-:Y:S01]  /*2130*/  FFMA R51, R51, R14, R56 ;  /* 0x0000000e33337223 */ /* 0x010fe20000000038 */
[----:B------:R-:W-:-:S04]  /*2140*/  UIADD3 UR4, UPT, UPT, UR4, 0x1, URZ ;  /* 0x0000000104047890 */ /* 0x000fc8000fffe0ff */
[----:B------:R-:W-:Y:S01]  /*2150*/  UISETP.NE.AND UP0, UPT, UR4, 0x40, UPT ;  /* 0x000000400400788c */ /* 0x000fe2000bf05270 */
[----:B0-----:R-:W-:Y:S01]  /*2160*/  FFMA R15, R16, R15, R51 ;  /* 0x0000000f100f7223 */ /* 0x001fe20000000033 */
[----:B------:R-:W-:-:S03]  /*2170*/  IADD3 R48, P2, PT, R48, 0x90, RZ ;  /* 0x0000009030307810 */ /* 0x000fc60007f5e0ff */
[----:B------:R-:W-:-:S04]  /*2180*/  FFMA R15, R20, R17, R15 ;  /* 0x00000011140f7223 */ /* 0x000fc8000000000f */
[----:B------:R-:W-:-:S04]  /*2190*/  FFMA R50, R50, R21, R15 ;  /* 0x0000001532327223 */ /* 0x000fc8000000000f */
[----:B------:R-:W-:Y:S01]  /*21a0*/  FFMA R53, R53, R22, R50 ;  /* 0x0000001635357223 */ /* 0x000fe20000000032 */
[----:B------:R-:W-:Y:S01]  /*21b0*/  IMAD.X R49, RZ, RZ, R49, P2 ;  /* 0x000000ffff317224 */ /* 0x000fe200010e0631 */
[----:B------:R-:W-:Y:S01]  /*21c0*/  IADD3 R47, PT, PT, R47, 0x24, RZ ;  /* 0x000000242f2f7810 */ /* 0x000fe20007ffe0ff */
[----:B------:R-:W-:Y:S02]  /*21d0*/  VIADD R46, R46, 0x24 ;  /* 0x000000242e2e7836 */ /* 0x000fe40000000000 */
[----:B------:R-:W-:Y:S01]  /*21e0*/  FFMA R23, R18, R23, R53 ;  /* 0x0000001712177223 */ /* 0x000fe20000000035 */
[----:B------:R-:W-:Y:S01]  /*21f0*/  IADD3 R45, PT, PT, R45, 0x24, RZ ;  /* 0x000000242d2d7810 */ /* 0x000fe20007ffe0ff */
[----:B------:R-:W-:Y:S01]  /*2200*/  VIADD R44, R44, 0x24 ;  /* 0x000000242c2c7836 */ /* 0x000fe20000000000 */
        /* <DEDUP_REMOVED lines=29> */
[----:B------:R-:W-:Y:S06]  /*23e0*/  BRA.U UP0, `(.L_x_2) ;  /* 0xfffffff100287547 */ /* 0x000fec000b83ffff */
[----:B------:R-:W-:Y:S01]  /*23f0*/  UIMAD.WIDE.U32 UR6, UR10, 0x5397829d, URZ ;  /* 0x5397829d0a0678a5 */ /* 0x000fe2000f8e00ff */
[----:B------:R-:W0:Y:S03]  /*2400*/  LDC.64 R4, c[0x0][0x390] ;  /* 0x0000e400ff047b82 */ /* 0x000e260000000a00 */
[----:B------:R-:W-:-:S04]  /*2410*/  USHF.R.U32.HI UR7, URZ, 0x4, UR7 ;  /* 0x00000004ff077899 */ /* 0x000fc80008011607 */
[----:B------:R-:W-:Y:S02]  /*2420*/  UIMAD UR5, UR7, -0x31, UR10 ;  /* 0xffffffcf070578a4 */ /* 0x000fe4000f8e020a */
[----:B------:R-:W-:-:S04]  /*2430*/  MOV R2, UR7 ;  /* 0x0000000700027c02 */ /* 0x000fc80008000f00 */
[----:B------:R-:W-:-:S04]  /*2440*/  IMAD.U32 R0, RZ, RZ, UR5 ;  /* 0x00000005ff007e24 */ /* 0x000fc8000f8e00ff */
[----:B------:R-:W-:-:S04]  /*2450*/  IMAD R3, R3, 0x31, R0 ;  /* 0x0000003103037824 */ /* 0x000fc800078e0200 */
[----:B------:R-:W-:-:S04]  /*2460*/  IMAD R3, R2, 0x3100, R3 ;  /* 0x0000310002037824 */ /* 0x000fc800078e0203 */
[----:B0-----:R-:W-:-:S05]  /*2470*/  IMAD.WIDE.U32 R2, R3, 0x4, R4 ;  /* 0x0000000403027825 */ /* 0x001fca00078e0004 */
[----:B------:R-:W-:Y:S01]  /*2480*/  STG.E desc[UR8][R2.64], R23 ;  /* 0x0000001702007986 */ /* 0x000fe2000c101908 */
[----:B------:R-:W-:Y:S05]  /*2490*/  EXIT ;  /* 0x000000000000794d */ /* 0x000fea0003800000 */
.L_x_3:
[----:B------:R-:W-:-:S00]  /*24a0*/  BRA `(.L_x_3) ;  /* 0xfffffffc00fc7947 */ /* 0x000fc0000383ffff */
[----:B------:R-:W-:-:S00]  /*24b0*/  NOP ;  /* 0x0000000000007918 */ /* 0x000fc00000000000 */
        /* <DEDUP_REMOVED lines=12> */
.L_x_4:


//--------------------- .nv.shared.candidate7     --------------------------
	.section	.nv.shared.candidate7,"aw",@nobits
	.sectionflags	@""
	.align	4
.nv.shared.candidate7:
	.zero		38032


//--------------------- .nv.shared.reserved.0     --------------------------
	.section	.nv.shared.reserved.0,"aw",@nobits
	.weak		__nv_reservedSMEM_offset_0_alias
	.size		__nv_reservedSMEM_offset_0_alias, 0, 64
	.other		__nv_reservedSMEM_offset_0_alias,@"STO_CUDA_RESERVED_SHARED STV_DEFAULT"
__nv_reservedSMEM_offset_0_alias:
	.zero		0
	.zero		64


//--------------------- .nv.constant0.candidate7  --------------------------
	.section	.nv.constant0.candidate7,"a",@progbits
	.sectionflags	@""
	.align	4
.nv.constant0.candidate7:
	.zero		920


//--------------------- SYMBOLS --------------------------

	.type		.nv.reservedSmem.offset0,@object
	.size		.nv.reservedSmem.offset0,0x4
	.type		.nv.reservedSmem.cap,@object
	.size		.nv.reservedSmem.cap,0x4
